//
// Generated by NVIDIA NVVM Compiler
//
// Compiler Build ID: CL-36424714
// Cuda compilation tools, release 13.0, V13.0.88
// Based on NVVM 20.0.0
//

.version 9.0
.target sm_100
.address_size 64

	// .globl	_Z16conv2D_separableILi2ELi2EEvPfPKfS2_S0_iii
.const .align 4 .b8 gaussianBlur_filter[20] = {0, 0, 128, 61, 0, 0, 128, 62, 0, 0, 192, 62, 0, 0, 128, 62, 0, 0, 128, 61};
// _ZZ16conv2D_separableILi2ELi2EEvPfPKfS2_S0_iiiE10input_tile has been demoted
// _ZZ16conv2D_separableILi2ELi2EEvPfPKfS2_S0_iiiE15horizontal_tile has been demoted

.visible .entry _Z16conv2D_separableILi2ELi2EEvPfPKfS2_S0_iii(
	.param .u64 .ptr .align 1 _Z16conv2D_separableILi2ELi2EEvPfPKfS2_S0_iii_param_0,
	.param .u64 .ptr .align 1 _Z16conv2D_separableILi2ELi2EEvPfPKfS2_S0_iii_param_1,
	.param .u64 .ptr .align 1 _Z16conv2D_separableILi2ELi2EEvPfPKfS2_S0_iii_param_2,
	.param .u64 .ptr .align 1 _Z16conv2D_separableILi2ELi2EEvPfPKfS2_S0_iii_param_3,
	.param .u32 _Z16conv2D_separableILi2ELi2EEvPfPKfS2_S0_iii_param_4,
	.param .u32 _Z16conv2D_separableILi2ELi2EEvPfPKfS2_S0_iii_param_5,
	.param .u32 _Z16conv2D_separableILi2ELi2EEvPfPKfS2_S0_iii_param_6
)
{
	.reg .pred 	%p<65>;
	.reg .b32 	%r<191>;
	.reg .b32 	%f<114>;
	.reg .b64 	%rd<48>;
	// demoted variable
	.shared .align 4 .b8 _ZZ16conv2D_separableILi2ELi2EEvPfPKfS2_S0_iiiE10input_tile[18496];
	// demoted variable
	.shared .align 4 .b8 _ZZ16conv2D_separableILi2ELi2EEvPfPKfS2_S0_iiiE15horizontal_tile[8704];
	ld.param.u64 	%rd6, [_Z16conv2D_separableILi2ELi2EEvPfPKfS2_S0_iii_param_0];
	ld.param.u64 	%rd7, [_Z16conv2D_separableILi2ELi2EEvPfPKfS2_S0_iii_param_1];
	ld.param.u32 	%r66, [_Z16conv2D_separableILi2ELi2EEvPfPKfS2_S0_iii_param_4];
	ld.param.u32 	%r67, [_Z16conv2D_separableILi2ELi2EEvPfPKfS2_S0_iii_param_5];
	cvta.to.global.u64 	%rd1, %rd6;
	cvta.to.global.u64 	%rd2, %rd7;
	mov.u32 	%r1, %tid.x;
	mov.u32 	%r2, %tid.y;
	mov.u32 	%r68, %ctaid.x;
	mov.u32 	%r69, %ctaid.y;
	mov.u32 	%r3, %ntid.x;
	mov.u32 	%r4, %ntid.y;
	mul.lo.s32 	%r5, %r68, %r3;
	add.s32 	%r6, %r5, %r1;
	mul.lo.s32 	%r7, %r69, %r4;
	setp.gt.u32 	%p3, %r2, 67;
	@%p3 bra 	$L__BB0_24;
	add.s32 	%r8, %r1, %r3;
	max.u32 	%r70, %r8, 68;
	setp.lt.u32 	%p4, %r8, 68;
	selp.u32 	%r71, 1, 0, %p4;
	add.s32 	%r72, %r8, %r71;
	sub.s32 	%r73, %r70, %r72;
	div.u32 	%r74, %r73, %r3;
	add.s32 	%r9, %r74, %r71;
	add.s32 	%r10, %r6, %r5;
	add.s32 	%r75, %r10, -2;
	setp.gt.u32 	%p5, %r10, 1;
	setp.lt.s32 	%p6, %r75, %r67;
	and.pred  	%p1, %p5, %p6;
	add.s32 	%r11, %r10, %r3;
	add.s32 	%r76, %r75, %r3;
	setp.gt.u32 	%p7, %r11, 1;
	setp.lt.s32 	%p8, %r76, %r67;
	and.pred  	%p2, %p7, %p8;
	add.s32 	%r12, %r8, %r3;
	not.pred 	%p13, %p1;
	cvt.s64.s32 	%rd9, %r10;
	not.pred 	%p19, %p2;
	cvt.s64.s32 	%rd14, %r11;
	mov.u32 	%r180, %r2;
$L__BB0_2:
	setp.gt.u32 	%p9, %r1, 67;
	@%p9 bra 	$L__BB0_23;
	and.b32  	%r77, %r9, 3;
	setp.eq.s32 	%p10, %r77, 3;
	shl.b32 	%r78, %r7, 1;
	add.s32 	%r14, %r180, %r78;
	add.s32 	%r15, %r14, -2;
	mul.lo.s32 	%r16, %r15, %r67;
	mov.u32 	%r79, _ZZ16conv2D_separableILi2ELi2EEvPfPKfS2_S0_iiiE10input_tile;
	mad.lo.s32 	%r17, %r180, 272, %r79;
	mov.u32 	%r181, %r1;
	@%p10 bra 	$L__BB0_12;
	setp.ge.s32 	%p11, %r15, %r66;
	setp.lt.u32 	%p12, %r14, 2;
	or.pred  	%p14, %p13, %p12;
	or.pred  	%p15, %p14, %p11;
	@%p15 bra 	$L__BB0_6;
	cvt.s64.s32 	%rd8, %r16;
	add.s64 	%rd10, %rd9, %rd8;
	shl.b64 	%rd11, %rd10, 2;
	add.s64 	%rd12, %rd1, %rd11;
	ld.global.f32 	%f21, [%rd12+-8];
	shl.b32 	%r80, %r1, 2;
	add.s32 	%r81, %r17, %r80;
	st.shared.f32 	[%r81], %f21;
$L__BB0_6:
	setp.eq.s32 	%p16, %r77, 0;
	mov.u32 	%r181, %r8;
	@%p16 bra 	$L__BB0_12;
	or.pred  	%p20, %p19, %p12;
	or.pred  	%p21, %p20, %p11;
	@%p21 bra 	$L__BB0_9;
	cvt.s64.s32 	%rd13, %r16;
	add.s64 	%rd15, %rd14, %rd13;
	shl.b64 	%rd16, %rd15, 2;
	add.s64 	%rd17, %rd1, %rd16;
	ld.global.f32 	%f22, [%rd17+-8];
	shl.b32 	%r83, %r8, 2;
	add.s32 	%r84, %r17, %r83;
	st.shared.f32 	[%r84], %f22;
$L__BB0_9:
	setp.eq.s32 	%p22, %r77, 1;
	mov.u32 	%r181, %r12;
	@%p22 bra 	$L__BB0_12;
	add.s32 	%r181, %r12, %r3;
	setp.ge.s32 	%p23, %r15, %r66;
	setp.lt.u32 	%p24, %r14, 2;
	add.s32 	%r86, %r10, %r3;
	add.s32 	%r87, %r86, %r3;
	add.s32 	%r88, %r87, -2;
	setp.ge.s32 	%p25, %r88, %r67;
	or.pred  	%p26, %p25, %p23;
	or.pred  	%p27, %p26, %p24;
	@%p27 bra 	$L__BB0_12;
	cvt.s64.s32 	%rd18, %r16;
	add.s32 	%r89, %r11, %r3;
	cvt.s64.s32 	%rd19, %r89;
	add.s64 	%rd20, %rd19, %rd18;
	shl.b64 	%rd21, %rd20, 2;
	add.s64 	%rd22, %rd1, %rd21;
	ld.global.f32 	%f23, [%rd22+-8];
	shl.b32 	%r90, %r12, 2;
	add.s32 	%r91, %r17, %r90;
	st.shared.f32 	[%r91], %f23;
$L__BB0_12:
	setp.lt.u32 	%p28, %r9, 3;
	@%p28 bra 	$L__BB0_23;
	cvt.s64.s32 	%rd23, %r16;
$L__BB0_14:
	setp.ge.s32 	%p29, %r15, %r66;
	mov.u32 	%r92, %ctaid.x;
	mul.lo.s32 	%r94, %r92, %r3;
	shl.b32 	%r95, %r94, 1;
	add.s32 	%r22, %r181, %r95;
	add.s32 	%r23, %r22, -2;
	setp.ge.s32 	%p30, %r23, %r67;
	min.u32 	%r96, %r22, %r14;
	setp.lt.u32 	%p31, %r96, 2;
	or.pred  	%p32, %p30, %p29;
	or.pred  	%p33, %p32, %p31;
	@%p33 bra 	$L__BB0_16;
	cvt.s64.s32 	%rd24, %r22;
	add.s64 	%rd25, %rd24, %rd23;
	shl.b64 	%rd26, %rd25, 2;
	add.s64 	%rd27, %rd1, %rd26;
	ld.global.f32 	%f24, [%rd27+-8];
	shl.b32 	%r97, %r181, 2;
	add.s32 	%r98, %r17, %r97;
	st.shared.f32 	[%r98], %f24;
$L__BB0_16:
	add.s32 	%r24, %r181, %r3;
	add.s32 	%r25, %r22, %r3;
	add.s32 	%r26, %r23, %r3;
	setp.ge.s32 	%p35, %r26, %r67;
	min.u32 	%r99, %r25, %r14;
	setp.lt.u32 	%p36, %r99, 2;
	or.pred  	%p37, %p35, %p29;
	or.pred  	%p38, %p37, %p36;
	@%p38 bra 	$L__BB0_18;
	cvt.s64.s32 	%rd29, %r25;
	add.s64 	%rd30, %rd29, %rd23;
	shl.b64 	%rd31, %rd30, 2;
	add.s64 	%rd32, %rd1, %rd31;
	ld.global.f32 	%f25, [%rd32+-8];
	shl.b32 	%r100, %r24, 2;
	add.s32 	%r101, %r17, %r100;
	st.shared.f32 	[%r101], %f25;
$L__BB0_18:
	setp.ge.s32 	%p39, %r15, %r66;
	setp.lt.u32 	%p40, %r14, 2;
	add.s32 	%r27, %r24, %r3;
	add.s32 	%r28, %r25, %r3;
	add.s32 	%r29, %r26, %r3;
	setp.ge.s32 	%p41, %r29, %r67;
	or.pred  	%p42, %p41, %p39;
	or.pred  	%p43, %p42, %p40;
	@%p43 bra 	$L__BB0_20;
	cvt.s64.s32 	%rd34, %r28;
	add.s64 	%rd35, %rd34, %rd23;
	shl.b64 	%rd36, %rd35, 2;
	add.s64 	%rd37, %rd1, %rd36;
	ld.global.f32 	%f26, [%rd37+-8];
	shl.b32 	%r102, %r27, 2;
	add.s32 	%r103, %r17, %r102;
	st.shared.f32 	[%r103], %f26;
$L__BB0_20:
	add.s32 	%r30, %r27, %r3;
	add.s32 	%r104, %r29, %r3;
	setp.ge.s32 	%p46, %r104, %r67;
	or.pred  	%p47, %p46, %p39;
	or.pred  	%p48, %p47, %p40;
	@%p48 bra 	$L__BB0_22;
	add.s32 	%r105, %r28, %r3;
	cvt.s64.s32 	%rd39, %r105;
	add.s64 	%rd40, %rd39, %rd23;
	shl.b64 	%rd41, %rd40, 2;
	add.s64 	%rd42, %rd1, %rd41;
	ld.global.f32 	%f27, [%rd42+-8];
	shl.b32 	%r106, %r30, 2;
	add.s32 	%r107, %r17, %r106;
	st.shared.f32 	[%r107], %f27;
$L__BB0_22:
	add.s32 	%r181, %r30, %r3;
	setp.lt.u32 	%p49, %r181, 68;
	@%p49 bra 	$L__BB0_14;
$L__BB0_23:
	add.s32 	%r180, %r180, %r4;
	setp.lt.u32 	%p50, %r180, 68;
	@%p50 bra 	$L__BB0_2;
$L__BB0_24:
	setp.gt.u32 	%p51, %r2, 67;
	bar.sync 	0;
	@%p51 bra 	$L__BB0_35;
	add.s32 	%r33, %r1, %r3;
	max.u32 	%r108, %r33, 32;
	setp.lt.u32 	%p52, %r33, 32;
	selp.u32 	%r109, 1, 0, %p52;
	add.s32 	%r110, %r33, %r109;
	sub.s32 	%r111, %r108, %r110;
	div.u32 	%r112, %r111, %r3;
	add.s32 	%r34, %r112, %r109;
	add.s32 	%r35, %r33, %r3;
	mov.u32 	%r183, %r2;
$L__BB0_26:
	setp.gt.u32 	%p53, %r1, 31;
	@%p53 bra 	$L__BB0_34;
	ld.param.u64 	%rd46, [_Z16conv2D_separableILi2ELi2EEvPfPKfS2_S0_iii_param_2];
	cvta.to.global.u64 	%rd3, %rd46;
	and.b32  	%r37, %r34, 3;
	setp.eq.s32 	%p54, %r37, 3;
	shl.b32 	%r113, %r183, 7;
	mov.u32 	%r114, _ZZ16conv2D_separableILi2ELi2EEvPfPKfS2_S0_iiiE15horizontal_tile;
	add.s32 	%r38, %r114, %r113;
	mov.u32 	%r184, %r1;
	@%p54 bra 	$L__BB0_31;
	setp.eq.s32 	%p55, %r37, 0;
	shl.b32 	%r115, %r1, 3;
	mov.u32 	%r116, _ZZ16conv2D_separableILi2ELi2EEvPfPKfS2_S0_iiiE10input_tile;
	mad.lo.s32 	%r117, %r183, 272, %r116;
	add.s32 	%r39, %r117, %r115;
	ld.shared.f32 	%f28, [%r39];
	ld.global.nc.f32 	%f1, [%rd3];
	fma.rn.f32 	%f29, %f28, %f1, 0f00000000;
	ld.shared.f32 	%f30, [%r39+4];
	ld.global.nc.f32 	%f2, [%rd3+4];
	fma.rn.f32 	%f31, %f30, %f2, %f29;
	ld.shared.f32 	%f32, [%r39+8];
	ld.global.nc.f32 	%f3, [%rd3+8];
	fma.rn.f32 	%f33, %f32, %f3, %f31;
	ld.shared.f32 	%f34, [%r39+12];
	ld.global.nc.f32 	%f4, [%rd3+12];
	fma.rn.f32 	%f35, %f34, %f4, %f33;
	ld.shared.f32 	%f36, [%r39+16];
	ld.global.nc.f32 	%f5, [%rd3+16];
	fma.rn.f32 	%f37, %f36, %f5, %f35;
	add.s32 	%r40, %r1, %r183;
	shl.b32 	%r118, %r40, 2;
	and.b32  	%r119, %r118, 124;
	add.s32 	%r120, %r38, %r119;
	st.shared.f32 	[%r120], %f37;
	mov.u32 	%r184, %r33;
	@%p55 bra 	$L__BB0_31;
	setp.eq.s32 	%p56, %r37, 1;
	shl.b32 	%r41, %r3, 3;
	add.s32 	%r42, %r39, %r41;
	ld.shared.f32 	%f38, [%r42];
	fma.rn.f32 	%f39, %f38, %f1, 0f00000000;
	ld.shared.f32 	%f40, [%r42+4];
	fma.rn.f32 	%f41, %f40, %f2, %f39;
	ld.shared.f32 	%f42, [%r42+8];
	fma.rn.f32 	%f43, %f42, %f3, %f41;
	ld.shared.f32 	%f44, [%r42+12];
	fma.rn.f32 	%f45, %f44, %f4, %f43;
	ld.shared.f32 	%f46, [%r42+16];
	fma.rn.f32 	%f47, %f46, %f5, %f45;
	add.s32 	%r43, %r40, %r3;
	shl.b32 	%r121, %r43, 2;
	and.b32  	%r122, %r121, 124;
	add.s32 	%r123, %r38, %r122;
	st.shared.f32 	[%r123], %f47;
	mov.u32 	%r184, %r35;
	@%p56 bra 	$L__BB0_31;
	add.s32 	%r184, %r35, %r3;
	add.s32 	%r124, %r42, %r41;
	ld.shared.f32 	%f48, [%r124];
	fma.rn.f32 	%f49, %f48, %f1, 0f00000000;
	ld.shared.f32 	%f50, [%r124+4];
	fma.rn.f32 	%f51, %f50, %f2, %f49;
	ld.shared.f32 	%f52, [%r124+8];
	fma.rn.f32 	%f53, %f52, %f3, %f51;
	ld.shared.f32 	%f54, [%r124+12];
	fma.rn.f32 	%f55, %f54, %f4, %f53;
	ld.shared.f32 	%f56, [%r124+16];
	fma.rn.f32 	%f57, %f56, %f5, %f55;
	add.s32 	%r125, %r43, %r3;
	shl.b32 	%r126, %r125, 2;
	and.b32  	%r127, %r126, 124;
	add.s32 	%r128, %r38, %r127;
	st.shared.f32 	[%r128], %f57;
$L__BB0_31:
	setp.lt.u32 	%p57, %r34, 3;
	@%p57 bra 	$L__BB0_34;
	ld.global.nc.f32 	%f6, [%rd3];
	ld.global.nc.f32 	%f7, [%rd3+4];
	ld.global.nc.f32 	%f8, [%rd3+8];
	ld.global.nc.f32 	%f9, [%rd3+12];
	ld.global.nc.f32 	%f10, [%rd3+16];
	shl.b32 	%r129, %r184, 3;
	mad.lo.s32 	%r130, %r183, 272, %r129;
	mov.u32 	%r131, _ZZ16conv2D_separableILi2ELi2EEvPfPKfS2_S0_iiiE10input_tile;
	add.s32 	%r189, %r131, %r130;
	add.s32 	%r185, %r184, %r183;
	add.s32 	%r188, %r185, %r3;
	shl.b32 	%r132, %r3, 1;
	add.s32 	%r187, %r185, %r132;
	mad.lo.s32 	%r186, %r3, 3, %r185;
$L__BB0_33:
	ld.shared.f32 	%f58, [%r189];
	fma.rn.f32 	%f59, %f58, %f6, 0f00000000;
	ld.shared.f32 	%f60, [%r189+4];
	fma.rn.f32 	%f61, %f60, %f7, %f59;
	ld.shared.f32 	%f62, [%r189+8];
	fma.rn.f32 	%f63, %f62, %f8, %f61;
	ld.shared.f32 	%f64, [%r189+12];
	fma.rn.f32 	%f65, %f64, %f9, %f63;
	ld.shared.f32 	%f66, [%r189+16];
	fma.rn.f32 	%f67, %f66, %f10, %f65;
	shl.b32 	%r133, %r185, 2;
	and.b32  	%r134, %r133, 124;
	add.s32 	%r135, %r38, %r134;
	st.shared.f32 	[%r135], %f67;
	shl.b32 	%r136, %r3, 3;
	add.s32 	%r137, %r189, %r136;
	ld.shared.f32 	%f68, [%r137];
	fma.rn.f32 	%f69, %f68, %f6, 0f00000000;
	ld.shared.f32 	%f70, [%r137+4];
	fma.rn.f32 	%f71, %f70, %f7, %f69;
	ld.shared.f32 	%f72, [%r137+8];
	fma.rn.f32 	%f73, %f72, %f8, %f71;
	ld.shared.f32 	%f74, [%r137+12];
	fma.rn.f32 	%f75, %f74, %f9, %f73;
	ld.shared.f32 	%f76, [%r137+16];
	fma.rn.f32 	%f77, %f76, %f10, %f75;
	shl.b32 	%r138, %r188, 2;
	and.b32  	%r139, %r138, 124;
	add.s32 	%r140, %r38, %r139;
	st.shared.f32 	[%r140], %f77;
	add.s32 	%r141, %r137, %r136;
	ld.shared.f32 	%f78, [%r141];
	fma.rn.f32 	%f79, %f78, %f6, 0f00000000;
	ld.shared.f32 	%f80, [%r141+4];
	fma.rn.f32 	%f81, %f80, %f7, %f79;
	ld.shared.f32 	%f82, [%r141+8];
	fma.rn.f32 	%f83, %f82, %f8, %f81;
	ld.shared.f32 	%f84, [%r141+12];
	fma.rn.f32 	%f85, %f84, %f9, %f83;
	ld.shared.f32 	%f86, [%r141+16];
	fma.rn.f32 	%f87, %f86, %f10, %f85;
	shl.b32 	%r142, %r187, 2;
	and.b32  	%r143, %r142, 124;
	add.s32 	%r144, %r38, %r143;
	st.shared.f32 	[%r144], %f87;
	add.s32 	%r145, %r141, %r136;
	ld.shared.f32 	%f88, [%r145];
	fma.rn.f32 	%f89, %f88, %f6, 0f00000000;
	ld.shared.f32 	%f90, [%r145+4];
	fma.rn.f32 	%f91, %f90, %f7, %f89;
	ld.shared.f32 	%f92, [%r145+8];
	fma.rn.f32 	%f93, %f92, %f8, %f91;
	ld.shared.f32 	%f94, [%r145+12];
	fma.rn.f32 	%f95, %f94, %f9, %f93;
	ld.shared.f32 	%f96, [%r145+16];
	fma.rn.f32 	%f97, %f96, %f10, %f95;
	shl.b32 	%r146, %r186, 2;
	and.b32  	%r147, %r146, 124;
	add.s32 	%r148, %r38, %r147;
	st.shared.f32 	[%r148], %f97;
	shl.b32 	%r149, %r3, 2;
	add.s32 	%r184, %r184, %r149;
	shl.b32 	%r150, %r3, 5;
	add.s32 	%r189, %r189, %r150;
	add.s32 	%r188, %r188, %r149;
	add.s32 	%r187, %r187, %r149;
	add.s32 	%r186, %r186, %r149;
	add.s32 	%r185, %r185, %r149;
	setp.lt.u32 	%p58, %r184, 32;
	@%p58 bra 	$L__BB0_33;
$L__BB0_34:
	add.s32 	%r183, %r183, %r4;
	setp.lt.u32 	%p59, %r183, 68;
	@%p59 bra 	$L__BB0_26;
$L__BB0_35:
	bar.sync 	0;
	shl.b32 	%r64, %r2, 1;
	setp.gt.u32 	%p60, %r2, 33;
	shl.b32 	%r151, %r2, 8;
	mov.u32 	%r152, _ZZ16conv2D_separableILi2ELi2EEvPfPKfS2_S0_iiiE15horizontal_tile;
	add.s32 	%r65, %r152, %r151;
	mov.f32 	%f110, 0f00000000;
	@%p60 bra 	$L__BB0_37;
	add.s32 	%r153, %r64, %r1;
	shl.b32 	%r154, %r153, 2;
	and.b32  	%r155, %r154, 124;
	add.s32 	%r156, %r65, %r155;
	ld.shared.f32 	%f99, [%r156];
	ld.global.nc.f32 	%f100, [%rd2];
	fma.rn.f32 	%f110, %f99, %f100, 0f00000000;
$L__BB0_37:
	setp.gt.u32 	%p61, %r2, 33;
	@%p61 bra 	$L__BB0_39;
	add.s32 	%r157, %r64, %r1;
	shl.b32 	%r158, %r157, 2;
	add.s32 	%r159, %r158, 4;
	and.b32  	%r160, %r159, 124;
	add.s32 	%r161, %r65, %r160;
	ld.shared.f32 	%f101, [%r161+128];
	ld.global.nc.f32 	%f102, [%rd2+4];
	fma.rn.f32 	%f110, %f101, %f102, %f110;
$L__BB0_39:
	setp.gt.u32 	%p62, %r2, 32;
	@%p62 bra 	$L__BB0_41;
	add.s32 	%r162, %r64, %r1;
	shl.b32 	%r163, %r162, 2;
	add.s32 	%r164, %r163, 8;
	and.b32  	%r165, %r164, 124;
	add.s32 	%r166, %r65, %r165;
	ld.shared.f32 	%f103, [%r166+256];
	ld.global.nc.f32 	%f104, [%rd2+8];
	fma.rn.f32 	%f110, %f103, %f104, %f110;
$L__BB0_41:
	setp.gt.u32 	%p63, %r2, 32;
	@%p63 bra 	$L__BB0_43;
	add.s32 	%r167, %r64, %r1;
	shl.b32 	%r168, %r167, 2;
	add.s32 	%r169, %r168, 12;
	and.b32  	%r170, %r169, 124;
	add.s32 	%r171, %r65, %r170;
	ld.shared.f32 	%f105, [%r171+384];
	ld.global.nc.f32 	%f106, [%rd2+12];
	fma.rn.f32 	%f110, %f105, %f106, %f110;
$L__BB0_43:
	setp.gt.u32 	%p64, %r2, 31;
	@%p64 bra 	$L__BB0_45;
	add.s32 	%r172, %r64, %r1;
	shl.b32 	%r173, %r172, 2;
	add.s32 	%r174, %r173, 16;
	and.b32  	%r175, %r174, 124;
	add.s32 	%r176, %r65, %r175;
	ld.shared.f32 	%f107, [%r176+512];
	ld.global.nc.f32 	%f108, [%rd2+16];
	fma.rn.f32 	%f110, %f107, %f108, %f110;
$L__BB0_45:
	ld.param.u64 	%rd47, [_Z16conv2D_separableILi2ELi2EEvPfPKfS2_S0_iii_param_3];
	cvta.to.global.u64 	%rd43, %rd47;
	add.s32 	%r177, %r67, -4;
	add.s32 	%r178, %r7, %r2;
	mad.lo.s32 	%r179, %r177, %r178, %r6;
	mul.wide.s32 	%rd44, %r179, 4;
	add.s64 	%rd45, %rd43, %rd44;
	st.global.f32 	[%rd45], %f110;
	ret;

}


// ===== COMPILED SASS (sm_100) =====

	.target	sm_100

	.elftype	@"ET_EXEC"


//--------------------- .note.nv.tkinfo           --------------------------
	.section	.note.nv.tkinfo,"",@"SHT_NOTE"
	.sectionflags	@"SHF_NOTE_NV_TKINFO"
	.tkinfo
        /*0018*/ 	.word	0x00000002
        /*0030*/ 	.string	""
        /*0030*/ 	.string	"ptxas"
        /*0030*/ 	.string	"Cuda compilation tools, release 13.0, V13.0.88"
        /*0030*/ 	.string	"Build cuda_13.0.r13.0/compiler.36424714_0"
        /*0030*/ 	.string	"-arch sm_100 -m 64 "



//--------------------- .note.nv.cuinfo           --------------------------
	.section	.note.nv.cuinfo,"",@"SHT_NOTE"
	.sectionflags	@"SHF_NOTE_NV_CUINFO"
        /*0018*/ 	.short	0x0002
        /*001a*/ 	.short	0x0064
        /*001c*/ 	.short	0x0082
	.zero		2


//--------------------- .nv.info                  --------------------------
	.section	.nv.info,"",@"SHT_CUDA_INFO"
	.align	4


	//----- nvinfo : EIATTR_REGCOUNT
	.align		4
        /*0000*/ 	.byte	0x04, 0x2f
        /*0002*/ 	.short	(.L_2 - .L_1)
	.align		4
.L_1:
        /*0004*/ 	.word	index@(_Z16conv2D_separableILi2ELi2EEvPfPKfS2_S0_iii)
        /*0008*/ 	.word	0x00000020


	//----- nvinfo : EIATTR_FRAME_SIZE
	.align		4
.L_2:
        /*000c*/ 	.byte	0x04, 0x11
        /*000e*/ 	.short	(.L_4 - .L_3)
	.align		4
.L_3:
        /*0010*/ 	.word	index@(_Z16conv2D_separableILi2ELi2EEvPfPKfS2_S0_iii)
        /*0014*/ 	.word	0x00000000


	//----- nvinfo : EIATTR_MIN_STACK_SIZE
	.align		4
.L_4:
        /*0018*/ 	.byte	0x04, 0x12
        /*001a*/ 	.short	(.L_6 - .L_5)
	.align		4
.L_5:
        /*001c*/ 	.word	index@(_Z16conv2D_separableILi2ELi2EEvPfPKfS2_S0_iii)
        /*0020*/ 	.word	0x00000000
.L_6:


//--------------------- .nv.compat                --------------------------
	.section	.nv.compat,"",@"SHT_CUDA_COMPAT_INFO"
	.align	4
        /*0000*/ 	.byte	0x02, 0x09, 0x00, 0x00, 0x02, 0x02, 0x01, 0x00, 0x02, 0x05, 0x05, 0x00, 0x03, 0x07, 0x01, 0x01
        /*0010*/ 	.byte	0x02, 0x03, 0x00, 0x00, 0x02, 0x06, 0x01, 0x00, 0x04, 0x0b, 0x08, 0x00, 0x09, 0x00, 0x00, 0x00
        /*0020*/ 	.byte	0x00, 0x00, 0x00, 0x00


//--------------------- .nv.info._Z16conv2D_separableILi2ELi2EEvPfPKfS2_S0_iii --------------------------
	.section	.nv.info._Z16conv2D_separableILi2ELi2EEvPfPKfS2_S0_iii,"",@"SHT_CUDA_INFO"
	.sectionflags	@""
	.align	4


	//----- nvinfo : EIATTR_CUDA_API_VERSION
	.align		4
        /*0000*/ 	.byte	0x04, 0x37
        /*0002*/ 	.short	(.L_8 - .L_7)
.L_7:
        /*0004*/ 	.word	0x00000082


	//----- nvinfo : EIATTR_KPARAM_INFO
	.align		4
.L_8:
        /*0008*/ 	.byte	0x04, 0x17
        /*000a*/ 	.short	(.L_10 - .L_9)
.L_9:
        /*000c*/ 	.word	0x00000000
        /*0010*/ 	.short	0x0006
        /*0012*/ 	.short	0x0028
        /*0014*/ 	.byte	0x00, 0xf0, 0x11, 0x00


	//----- nvinfo : EIATTR_KPARAM_INFO
	.align		4
.L_10:
        /*0018*/ 	.byte	0x04, 0x17
        /*001a*/ 	.short	(.L_12 - .L_11)
.L_11:
        /*001c*/ 	.word	0x00000000
        /*0020*/ 	.short	0x0005
        /*0022*/ 	.short	0x0024
        /*0024*/ 	.byte	0x00, 0xf0, 0x11, 0x00


	//----- nvinfo : EIATTR_KPARAM_INFO
	.align		4
.L_12:
        /*0028*/ 	.byte	0x04, 0x17
        /*002a*/ 	.short	(.L_14 - .L_13)
.L_13:
        /*002c*/ 	.word	0x00000000
        /*0030*/ 	.short	0x0004
        /*0032*/ 	.short	0x0020
        /*0034*/ 	.byte	0x00, 0xf0, 0x11, 0x00


	//----- nvinfo : EIATTR_KPARAM_INFO
	.align		4
.L_14:
        /*0038*/ 	.byte	0x04, 0x17
        /*003a*/ 	.short	(.L_16 - .L_15)
.L_15:
        /*003c*/ 	.word	0x00000000
        /*0040*/ 	.short	0x0003
        /*0042*/ 	.short	0x0018
        /*0044*/ 	.byte	0x00, 0xf5, 0x21, 0x00


	//----- nvinfo : EIATTR_KPARAM_INFO
	.align		4
.L_16:
        /*0048*/ 	.byte	0x04, 0x17
        /*004a*/ 	.short	(.L_18 - .L_17)
.L_17:
        /*004c*/ 	.word	0x00000000
        /*0050*/ 	.short	0x0002
        /*0052*/ 	.short	0x0010
        /*0054*/ 	.byte	0x00, 0xf5, 0x21, 0x00


	//----- nvinfo : EIATTR_KPARAM_INFO
	.align		4
.L_18:
        /*0058*/ 	.byte	0x04, 0x17
        /*005a*/ 	.short	(.L_20 - .L_19)
.L_19:
        /*005c*/ 	.word	0x00000000
        /*0060*/ 	.short	0x0001
        /*0062*/ 	.short	0x0008
        /*0064*/ 	.byte	0x00, 0xf5, 0x21, 0x00


	//----- nvinfo : EIATTR_KPARAM_INFO
	.align		4
.L_20:
        /*0068*/ 	.byte	0x04, 0x17
        /*006a*/ 	.short	(.L_22 - .L_21)
.L_21:
        /*006c*/ 	.word	0x00000000
        /*0070*/ 	.short	0x0000
        /*0072*/ 	.short	0x0000
        /*0074*/ 	.byte	0x00, 0xf5, 0x21, 0x00


	//----- nvinfo : EIATTR_SPARSE_MMA_MASK
	.align		4
.L_22:
        /*0078*/ 	.byte	0x03, 0x50
        /*007a*/ 	.short	0x0000


	//----- nvinfo : EIATTR_MAXREG_COUNT
	.align		4
        /*007c*/ 	.byte	0x03, 0x1b
        /*007e*/ 	.short	0x00ff


	//----- nvinfo : EIATTR_NUM_BARRIERS
	.align		4
        /*0080*/ 	.byte	0x02, 0x4c
        /*0082*/ 	.byte	0x01
	.zero		1


	//----- nvinfo : EIATTR_MERCURY_ISA_VERSION
	.align		4
        /*0084*/ 	.byte	0x03, 0x5f
        /*0086*/ 	.short	0x0101


	//----- nvinfo : EIATTR_VRC_CTA_INIT_COUNT
	.align		4
        /*0088*/ 	.byte	0x02, 0x4a
	.zero		1
	.zero		1


	//----- nvinfo : EIATTR_EXIT_INSTR_OFFSETS
	.align		4
        /*008c*/ 	.byte	0x04, 0x1c
        /*008e*/ 	.short	(.L_24 - .L_23)


	//   ....[0]....
.L_23:
        /*0090*/ 	.word	0x00001b40


	//----- nvinfo : EIATTR_CRS_STACK_SIZE
	.align		4
.L_24:
        /*0094*/ 	.byte	0x04, 0x1e
        /*0096*/ 	.short	(.L_26 - .L_25)
.L_25:
        /*0098*/ 	.word	0x00000000


	//----- nvinfo : EIATTR_CBANK_PARAM_SIZE
	.align		4
.L_26:
        /*009c*/ 	.byte	0x03, 0x19
        /*009e*/ 	.short	0x002c


	//----- nvinfo : EIATTR_PARAM_CBANK
	.align		4
        /*00a0*/ 	.byte	0x04, 0x0a
        /*00a2*/ 	.short	(.L_28 - .L_27)
	.align		4
.L_27:
        /*00a4*/ 	.word	index@(.nv.constant0._Z16conv2D_separableILi2ELi2EEvPfPKfS2_S0_iii)
        /*00a8*/ 	.short	0x0380
        /*00aa*/ 	.short	0x002c


	//----- nvinfo : EIATTR_SW_WAR
	.align		4
.L_28:
        /*00ac*/ 	.byte	0x04, 0x36
        /*00ae*/ 	.short	(.L_30 - .L_29)
.L_29:
        /*00b0*/ 	.word	0x00000008
.L_30:


//--------------------- .nv.callgraph             --------------------------
	.section	.nv.callgraph,"",@"SHT_CUDA_CALLGRAPH"
	.align	4
	.sectionentsize	8
	.align		4
        /*0000*/ 	.word	0x00000000
	.align		4
        /*0004*/ 	.word	0xffffffff
	.align		4
        /*0008*/ 	.word	0x00000000
	.align		4
        /*000c*/ 	.word	0xfffffffe
	.align		4
        /*0010*/ 	.word	0x00000000
	.align		4
        /*0014*/ 	.word	0xfffffffd
	.align		4
        /*0018*/ 	.word	0x00000000
	.align		4
        /*001c*/ 	.word	0xfffffffc


//--------------------- .nv.constant3             --------------------------
	.section	.nv.constant3,"a",@progbits
	.align	4
.nv.constant3:
	.type		gaussianBlur_filter,@object
	.size		gaussianBlur_filter,(.L_0 - gaussianBlur_filter)
gaussianBlur_filter:
        /*0000*/ 	.byte	0x00, 0x00, 0x80, 0x3d, 0x00, 0x00, 0x80, 0x3e, 0x00, 0x00, 0xc0, 0x3e, 0x00, 0x00, 0x80, 0x3e
        /*0010*/ 	.byte	0x00, 0x00, 0x80, 0x3d
.L_0:


//--------------------- .text._Z16conv2D_separableILi2ELi2EEvPfPKfS2_S0_iii --------------------------
	.section	.text._Z16conv2D_separableILi2ELi2EEvPfPKfS2_S0_iii,"ax",@progbits
	.align	128
        .global         _Z16conv2D_separableILi2ELi2EEvPfPKfS2_S0_iii
        .type           _Z16conv2D_separableILi2ELi2EEvPfPKfS2_S0_iii,@function
        .size           _Z16conv2D_separableILi2ELi2EEvPfPKfS2_S0_iii,(.L_x_25 - _Z16conv2D_separableILi2ELi2EEvPfPKfS2_S0_iii)
        .other          _Z16conv2D_separableILi2ELi2EEvPfPKfS2_S0_iii,@"STO_CUDA_ENTRY STV_DEFAULT"
_Z16conv2D_separableILi2ELi2EEvPfPKfS2_S0_iii:
.text._Z16conv2D_separableILi2ELi2EEvPfPKfS2_S0_iii:
[----:B------:R-:W-:Y:S01]  /*0000*/  LDC R1, c[0x0][0x37c] ;  /* 0x0000df00ff017b82 */ /* 0x000fe20000000800 */
[----:B------:R-:W0:Y:S07]  /*0010*/  S2R R9, SR_TID.Y ;  /* 0x0000000000097919 */ /* 0x000e2e0000002200 */
[----:B------:R-:W1:Y:S01]  /*0020*/  S2UR UR4, SR_CTAID.X ;  /* 0x00000000000479c3 */ /* 0x000e620000002500 */
[----:B------:R-:W2:Y:S01]  /*0030*/  LDCU.64 UR6, c[0x0][0x358] ;  /* 0x00006b00ff0677ac */ /* 0x000ea20008000a00 */
[----:B------:R-:W-:Y:S01]  /*0040*/  BSSY.RECONVERGENT B2, `(.L_x_0) ;  /* 0x00000bb000027945 */ /* 0x000fe20003800200 */
[----:B------:R-:W3:Y:S05]  /*0050*/  S2R R12, SR_TID.X ;  /* 0x00000000000c7919 */ /* 0x000eea0000002100 */
[----:B------:R-:W1:Y:S08]  /*0060*/  LDC R11, c[0x0][0x360] ;  /* 0x0000d800ff0b7b82 */ /* 0x000e700000000800 */
[----:B------:R-:W4:Y:S08]  /*0070*/  S2UR UR5, SR_CTAID.Y ;  /* 0x00000000000579c3 */ /* 0x000f300000002600 */
[----:B------:R-:W4:Y:S01]  /*0080*/  LDC R10, c[0x0][0x364] ;  /* 0x0000d900ff0a7b82 */ /* 0x000f220000000800 */
[----:B0-----:R-:W-:Y:S01]  /*0090*/  ISETP.GT.U32.AND P0, PT, R9, 0x43, PT ;  /* 0x000000430900780c */ /* 0x001fe20003f04070 */
[----:B-1----:R-:W-:-:S04]  /*00a0*/  IMAD R4, R11, UR4, RZ ;  /* 0x000000040b047c24 */ /* 0x002fc8000f8e02ff */
[----:B---3--:R-:W-:Y:S02]  /*00b0*/  IMAD.IADD R23, R4, 0x1, R12 ;  /* 0x0000000104177824 */ /* 0x008fe400078e020c */
[----:B----4-:R-:W-:-:S06]  /*00c0*/  IMAD R21, R10, UR5, RZ ;  /* 0x000000050a157c24 */ /* 0x010fcc000f8e02ff */
[----:B--2---:R-:W-:Y:S05]  /*00d0*/  @P0 BRA `(.L_x_1) ;  /* 0x0000000800c40947 */ /* 0x004fea0003800000 */
[----:B------:R-:W0:Y:S01]  /*00e0*/  I2F.U32.RP R7, R11 ;  /* 0x0000000b00077306 */ /* 0x000e220000209000 */
[----:B------:R-:W-:Y:S01]  /*00f0*/  IMAD.IADD R0, R12, 0x1, R11 ;  /* 0x000000010c007824 */ /* 0x000fe200078e020b */
[----:B------:R-:W1:Y:S01]  /*0100*/  LDCU UR4, c[0x0][0x3a4] ;  /* 0x00007480ff0477ac */ /* 0x000e620008000800 */
[----:B------:R-:W-:-:S03]  /*0110*/  ISETP.NE.U32.AND P3, PT, R11, RZ, PT ;  /* 0x000000ff0b00720c */ /* 0x000fc60003f65070 */
[C---:B------:R-:W-:Y:S02]  /*0120*/  ISETP.GE.U32.AND P0, PT, R0.reuse, 0x44, PT ;  /* 0x000000440000780c */ /* 0x040fe40003f06070 */
[----:B------:R-:W-:Y:S02]  /*0130*/  VIMNMX.U32 R5, PT, PT, R0, 0x44, !PT ;  /* 0x0000004400057848 */ /* 0x000fe40007fe0000 */
[----:B------:R-:W-:Y:S01]  /*0140*/  SEL R6, RZ, 0x1, P0 ;  /* 0x00000001ff067807 */ /* 0x000fe20000000000 */
[----:B0-----:R-:W0:Y:S02]  /*0150*/  MUFU.RCP R7, R7 ;  /* 0x0000000700077308 */ /* 0x001e240000001000 */
[----:B0-----:R-:W-:-:S06]  /*0160*/  VIADD R3, R7, 0xffffffe ;  /* 0x0ffffffe07037836 */ /* 0x001fcc0000000000 */
[----:B------:R-:W0:Y:S02]  /*0170*/  F2I.FTZ.U32.TRUNC.NTZ R3, R3 ;  /* 0x0000000300037305 */ /* 0x000e24000021f000 */
[----:B0-----:R-:W-:-:S04]  /*0180*/  IMAD.MOV R2, RZ, RZ, -R3 ;  /* 0x000000ffff027224 */ /* 0x001fc800078e0a03 */
[----:B------:R-:W-:Y:S02]  /*0190*/  IMAD R13, R2, R11, RZ ;  /* 0x0000000b020d7224 */ /* 0x000fe400078e02ff */
[----:B------:R-:W-:-:S05]  /*01a0*/  HFMA2 R2, -RZ, RZ, 0, 0 ;  /* 0x00000000ff027431 */ /* 0x000fca00000001ff */
[----:B------:R-:W-:Y:S01]  /*01b0*/  IMAD.HI.U32 R7, R3, R13, R2 ;  /* 0x0000000d03077227 */ /* 0x000fe200078e0002 */
[----:B------:R-:W-:-:S05]  /*01c0*/  IADD3 R2, PT, PT, R5, -R0, -R6 ;  /* 0x8000000005027210 */ /* 0x000fca0007ffe806 */
[----:B------:R-:W-:-:S04]  /*01d0*/  IMAD.HI.U32 R3, R7, R2, RZ ;  /* 0x0000000207037227 */ /* 0x000fc800078e00ff */
[----:B------:R-:W-:-:S04]  /*01e0*/  IMAD.MOV R8, RZ, RZ, -R3 ;  /* 0x000000ffff087224 */ /* 0x000fc800078e0a03 */
[----:B------:R-:W-:Y:S02]  /*01f0*/  IMAD R8, R11, R8, R2 ;  /* 0x000000080b087224 */ /* 0x000fe400078e0202 */
[----:B------:R-:W-:-:S03]  /*0200*/  IMAD.IADD R2, R4, 0x1, R23 ;  /* 0x0000000104027824 */ /* 0x000fc600078e0217 */
[----:B------:R-:W-:Y:S01]  /*0210*/  ISETP.GE.U32.AND P0, PT, R8, R11, PT ;  /* 0x0000000b0800720c */ /* 0x000fe20003f06070 */
[----:B------:R-:W-:-:S05]  /*0220*/  VIADD R4, R2, 0xfffffffe ;  /* 0xfffffffe02047836 */ /* 0x000fca0000000000 */
[C---:B------:R-:W-:Y:S02]  /*0230*/  IADD3 R5, PT, PT, R4.reuse, R11, RZ ;  /* 0x0000000b04057210 */ /* 0x040fe40007ffe0ff */
[----:B-1----:R-:W-:Y:S02]  /*0240*/  ISETP.GE.AND P1, PT, R4, UR4, PT ;  /* 0x0000000404007c0c */ /* 0x002fe4000bf26270 */
[----:B------:R-:W-:Y:S02]  /*0250*/  MOV R4, R9 ;  /* 0x0000000900047202 */ /* 0x000fe40000000f00 */
[----:B------:R-:W-:Y:S01]  /*0260*/  ISETP.GT.U32.AND P1, PT, R2, 0x1, !P1 ;  /* 0x000000010200780c */ /* 0x000fe20004f24070 */
[--C-:B------:R-:W-:Y:S02]  /*0270*/  @P0 IMAD.IADD R8, R8, 0x1, -R11.reuse ;  /* 0x0000000108080824 */ /* 0x100fe400078e0a0b */
[----:B------:R-:W-:Y:S01]  /*0280*/  @P0 VIADD R3, R3, 0x1 ;  /* 0x0000000103030836 */ /* 0x000fe20000000000 */
[----:B------:R-:W-:Y:S01]  /*0290*/  ISETP.GE.AND P0, PT, R5, UR4, PT ;  /* 0x0000000405007c0c */ /* 0x000fe2000bf06270 */
[----:B------:R-:W-:Y:S01]  /*02a0*/  IMAD.IADD R5, R2, 0x1, R11 ;  /* 0x0000000102057824 */ /* 0x000fe200078e020b */
[----:B------:R-:W-:-:S02]  /*02b0*/  ISETP.GE.U32.AND P2, PT, R8, R11, PT ;  /* 0x0000000b0800720c */ /* 0x000fc40003f46070 */
[----:B------:R-:W-:Y:S02]  /*02c0*/  P2R R18, PR, RZ, 0x2 ;  /* 0x00000002ff127803 */ /* 0x000fe40000000000 */
[----:B------:R-:W-:-:S09]  /*02d0*/  ISETP.GT.U32.AND P0, PT, R5, 0x1, !P0 ;  /* 0x000000010500780c */ /* 0x000fd20004704070 */
[----:B------:R-:W-:Y:S01]  /*02e0*/  @P2 VIADD R3, R3, 0x1 ;  /* 0x0000000103032836 */ /* 0x000fe20000000000 */
[----:B------:R-:W-:-:S05]  /*02f0*/  @!P3 LOP3.LUT R3, RZ, R11, RZ, 0x33, !PT ;  /* 0x0000000bff03b212 */ /* 0x000fca00078e33ff */
[----:B------:R-:W-:-:S07]  /*0300*/  IMAD.IADD R3, R6, 0x1, R3 ;  /* 0x0000000106037824 */ /* 0x000fce00078e0203 */
.L_x_11:
[----:B------:R-:W-:Y:S01]  /*0310*/  ISETP.GT.U32.AND P1, PT, R12, 0x43, PT ;  /* 0x000000430c00780c */ /* 0x000fe20003f24070 */
[----:B------:R-:W-:-:S12]  /*0320*/  BSSY.RECONVERGENT B1, `(.L_x_2) ;  /* 0x0000089000017945 */ /* 0x000fd80003800200 */
[----:B012---:R-:W-:Y:S05]  /*0330*/  @P1 BRA `(.L_x_3) ;  /* 0x00000008001c1947 */ /* 0x007fea0003800000 */
[----:B------:R-:W0:Y:S01]  /*0340*/  S2R R13, SR_CgaCtaId ;  /* 0x00000000000d7919 */ /* 0x000e220000008800 */
[----:B------:R-:W1:Y:S01]  /*0350*/  LDC R7, c[0x0][0x3a4] ;  /* 0x0000e900ff077b82 */ /* 0x000e620000000800 */
[----:B------:R-:W-:Y:S01]  /*0360*/  LOP3.LUT R16, R3, 0x3, RZ, 0xc0, !PT ;  /* 0x0000000303107812 */ /* 0x000fe200078ec0ff */
[----:B------:R-:W-:Y:S01]  /*0370*/  IMAD R5, R21, 0x2, R4 ;  /* 0x0000000215057824 */ /* 0x000fe200078e0204 */
[----:B------:R-:W-:Y:S01]  /*0380*/  MOV R6, 0x400 ;  /* 0x0000040000067802 */ /* 0x000fe20000000f00 */
[----:B------:R-:W-:Y:S01]  /*0390*/  BSSY.RECONVERGENT B0, `(.L_x_4) ;  /* 0x000003f000007945 */ /* 0x000fe20003800200 */
[----:B------:R-:W-:Y:S01]  /*03a0*/  ISETP.NE.AND P1, PT, R16, 0x3, PT ;  /* 0x000000031000780c */ /* 0x000fe20003f25270 */
[----:B------:R-:W-:Y:S01]  /*03b0*/  IMAD.MOV.U32 R22, RZ, RZ, R12 ;  /* 0x000000ffff167224 */ /* 0x000fe200078e000c */
[----:B0-----:R-:W-:Y:S01]  /*03c0*/  LEA R13, R13, R6, 0x18 ;  /* 0x000000060d0d7211 */ /* 0x001fe200078ec0ff */
[----:B------:R-:W-:-:S04]  /*03d0*/  VIADD R6, R5, 0xfffffffe ;  /* 0xfffffffe05067836 */ /* 0x000fc80000000000 */
[----:B------:R-:W-:Y:S02]  /*03e0*/  IMAD R13, R4, 0x110, R13 ;  /* 0x00000110040d7824 */ /* 0x000fe400078e020d */
[----:B-1----:R-:W-:-:S04]  /*03f0*/  IMAD R19, R6, R7, RZ ;  /* 0x0000000706137224 */ /* 0x002fc800078e02ff */
[----:B------:R-:W-:Y:S05]  /*0400*/  @!P1 BRA `(.L_x_5) ;  /* 0x0000000000dc9947 */ /* 0x000fea0003800000 */
[----:B------:R-:W0:Y:S01]  /*0410*/  LDC R15, c[0x0][0x3a0] ;  /* 0x0000e800ff0f7b82 */ /* 0x000e220000000800 */
[----:B------:R-:W-:Y:S01]  /*0420*/  ISETP.NE.AND P2, PT, R18, RZ, PT ;  /* 0x000000ff1200720c */ /* 0x000fe20003f45270 */
[----:B------:R-:W-:Y:S03]  /*0430*/  BSSY.RECONVERGENT B3, `(.L_x_6) ;  /* 0x000000e000037945 */ /* 0x000fe60003800200 */
[----:B------:R-:W-:Y:S02]  /*0440*/  ISETP.LT.U32.OR P1, PT, R5, 0x2, !P2 ;  /* 0x000000020500780c */ /* 0x000fe40005721470 */
[----:B------:R-:W-:Y:S02]  /*0450*/  ISETP.NE.AND P2, PT, R16, RZ, PT ;  /* 0x000000ff1000720c */ /* 0x000fe40003f45270 */
[----:B0-----:R-:W-:-:S13]  /*0460*/  ISETP.GE.OR P1, PT, R6, R15, P1 ;  /* 0x0000000f0600720c */ /* 0x001fda0000f26670 */
[----:B------:R-:W-:Y:S05]  /*0470*/  @P1 BRA `(.L_x_7) ;  /* 0x0000000000241947 */ /* 0x000fea0003800000 */
[----:B------:R-:W0:Y:S01]  /*0480*/  LDCU.64 UR4, c[0x0][0x380] ;  /* 0x00007000ff0477ac */ /* 0x000e220008000a00 */
[----:B------:R-:W-:Y:S02]  /*0490*/  SHF.R.S32.HI R9, RZ, 0x1f, R19 ;  /* 0x0000001fff097819 */ /* 0x000fe40000011413 */
[----:B------:R-:W-:-:S04]  /*04a0*/  IADD3 R14, P1, PT, R2, R19, RZ ;  /* 0x00000013020e7210 */ /* 0x000fc80007f3e0ff */
[----:B------:R-:W-:Y:S02]  /*04b0*/  LEA.HI.X.SX32 R9, R2, R9, 0x1, P1 ;  /* 0x0000000902097211 */ /* 0x000fe400008f0eff */
[----:B0-----:R-:W-:-:S04]  /*04c0*/  LEA R8, P1, R14, UR4, 0x2 ;  /* 0x000000040e087c11 */ /* 0x001fc8000f8210ff */
[----:B------:R-:W-:-:S05]  /*04d0*/  LEA.HI.X R9, R14, UR5, R9, 0x2, P1 ;  /* 0x000000050e097c11 */ /* 0x000fca00088f1409 */
[----:B------:R-:W2:Y:S01]  /*04e0*/  LDG.E R8, desc[UR6][R8.64+-0x8] ;  /* 0xfffff80608087981 */ /* 0x000ea2000c1e1900 */
[----:B------:R-:W-:-:S05]  /*04f0*/  LEA R17, R12, R13, 0x2 ;  /* 0x0000000d0c117211 */ /* 0x000fca00078e10ff */
[----:B--2---:R0:W-:Y:S02]  /*0500*/  STS [R17], R8 ;  /* 0x0000000811007388 */ /* 0x0041e40000000800 */
.L_x_7:
[----:B------:R-:W-:Y:S05]  /*0510*/  BSYNC.RECONVERGENT B3 ;  /* 0x0000000000037941 */ /* 0x000fea0003800200 */
.L_x_6:
[----:B------:R-:W-:Y:S01]  /*0520*/  IMAD.MOV.U32 R22, RZ, RZ, R0 ;  /* 0x000000ffff167224 */ /* 0x000fe200078e0000 */
[----:B------:R-:W-:Y:S06]  /*0530*/  @!P2 BRA `(.L_x_5) ;  /* 0x000000000090a947 */ /* 0x000fec0003800000 */
[----:B------:R-:W-:Y:S01]  /*0540*/  ISETP.LT.U32.OR P1, PT, R5, 0x2, !P0 ;  /* 0x000000020500780c */ /* 0x000fe20004721470 */
[----:B------:R-:W-:Y:S01]  /*0550*/  BSSY.RECONVERGENT B3, `(.L_x_8) ;  /* 0x000000f000037945 */ /* 0x000fe20003800200 */
[----:B------:R-:W-:Y:S01]  /*0560*/  ISETP.NE.AND P2, PT, R16, 0x1, PT ;  /* 0x000000011000780c */ /* 0x000fe20003f45270 */
[--C-:B------:R-:W-:Y:S01]  /*0570*/  IMAD.IADD R14, R0, 0x1, R11.reuse ;  /* 0x00000001000e7824 */ /* 0x100fe200078e020b */
[----:B------:R-:W-:Y:S01]  /*0580*/  ISETP.GE.OR P1, PT, R6, R15, P1 ;  /* 0x0000000f0600720c */ /* 0x000fe20000f26670 */
[----:B------:R-:W-:-:S12]  /*0590*/  IMAD.IADD R20, R2, 0x1, R11 ;  /* 0x0000000102147824 */ /* 0x000fd800078e020b */
        /* <DEDUP_REMOVED lines=10> */
.L_x_9:
[----:B------:R-:W-:Y:S05]  /*0640*/  BSYNC.RECONVERGENT B3 ;  /* 0x0000000000037941 */ /* 0x000fea0003800200 */
.L_x_8:
[----:B------:R-:W-:Y:S01]  /*0650*/  IMAD.MOV.U32 R22, RZ, RZ, R14 ;  /* 0x000000ffff167224 */ /* 0x000fe200078e000e */
[----:B------:R-:W-:Y:S06]  /*0660*/  @!P2 BRA `(.L_x_5) ;  /* 0x000000000044a947 */ /* 0x000fec0003800000 */
[--C-:B01----:R-:W-:Y:S01]  /*0670*/  IADD3 R8, PT, PT, R11, R2, R11.reuse ;  /* 0x000000020b087210 */ /* 0x103fe20007ffe00b */
[----:B------:R-:W-:Y:S01]  /*0680*/  IMAD.IADD R22, R14, 0x1, R11 ;  /* 0x000000010e167824 */ /* 0x000fe200078e020b */
[----:B------:R-:W-:-:S03]  /*0690*/  ISETP.GE.AND P1, PT, R6, R15, PT ;  /* 0x0000000f0600720c */ /* 0x000fc60003f26270 */
[----:B------:R-:W-:-:S05]  /*06a0*/  VIADD R8, R8, 0xfffffffe ;  /* 0xfffffffe08087836 */ /* 0x000fca0000000000 */
[----:B------:R-:W-:-:S04]  /*06b0*/  ISETP.GE.OR P1, PT, R8, R7, P1 ;  /* 0x000000070800720c */ /* 0x000fc80000f26670 */
[----:B------:R-:W-:-:S13]  /*06c0*/  ISETP.LT.U32.OR P1, PT, R5, 0x2, P1 ;  /* 0x000000020500780c */ /* 0x000fda0000f21470 */
[----:B------:R-:W-:Y:S05]  /*06d0*/  @P1 BRA `(.L_x_5) ;  /* 0x0000000000281947 */ /* 0x000fea0003800000 */
[----:B------:R-:W0:Y:S01]  /*06e0*/  LDCU.64 UR4, c[0x0][0x380] ;  /* 0x00007000ff0477ac */ /* 0x000e220008000a00 */
[----:B------:R-:W-:-:S04]  /*06f0*/  IADD3 R8, PT, PT, R20, R11, RZ ;  /* 0x0000000b14087210 */ /* 0x000fc80007ffe0ff */
[----:B------:R-:W-:Y:S02]  /*0700*/  SHF.R.S32.HI R16, RZ, 0x1f, R8 ;  /* 0x0000001fff107819 */ /* 0x000fe40000011408 */
[----:B------:R-:W-:-:S04]  /*0710*/  IADD3 R7, P1, PT, R19, R8, RZ ;  /* 0x0000000813077210 */ /* 0x000fc80007f3e0ff */
[----:B------:R-:W-:Y:S02]  /*0720*/  LEA.HI.X.SX32 R16, R19, R16, 0x1, P1 ;  /* 0x0000001013107211 */ /* 0x000fe400008f0eff */
[----:B0-----:R-:W-:-:S04]  /*0730*/  LEA R8, P1, R7, UR4, 0x2 ;  /* 0x0000000407087c11 */ /* 0x001fc8000f8210ff */
[----:B------:R-:W-:-:S05]  /*0740*/  LEA.HI.X R9, R7, UR5, R16, 0x2, P1 ;  /* 0x0000000507097c11 */ /* 0x000fca00088f1410 */
[----:B------:R-:W2:Y:S01]  /*0750*/  LDG.E R8, desc[UR6][R8.64+-0x8] ;  /* 0xfffff80608087981 */ /* 0x000ea2000c1e1900 */
[----:B------:R-:W-:-:S05]  /*0760*/  IMAD R7, R14, 0x4, R13 ;  /* 0x000000040e077824 */ /* 0x000fca00078e020d */
[----:B--2---:R2:W-:Y:S02]  /*0770*/  STS [R7], R8 ;  /* 0x0000000807007388 */ /* 0x0045e40000000800 */
.L_x_5:
[----:B------:R-:W-:Y:S05]  /*0780*/  BSYNC.RECONVERGENT B0 ;  /* 0x0000000000007941 */ /* 0x000fea0003800200 */
.L_x_4:
[----:B------:R-:W-:-:S13]  /*0790*/  ISETP.GE.U32.AND P1, PT, R3, 0x3, PT ;  /* 0x000000030300780c */ /* 0x000fda0003f26070 */
[----:B------:R-:W-:Y:S05]  /*07a0*/  @!P1 BRA `(.L_x_3) ;  /* 0x0000000400009947 */ /* 0x000fea0003800000 */
[----:B------:R-:W2:Y:S01]  /*07b0*/  S2UR UR5, SR_CTAID.X ;  /* 0x00000000000579c3 */ /* 0x000ea20000002500 */
[----:B------:R-:W3:Y:S01]  /*07c0*/  LDCU UR4, c[0x0][0x3a0] ;  /* 0x00007400ff0477ac */ /* 0x000ee20008000800 */
[----:B------:R-:W-:Y:S02]  /*07d0*/  SHF.R.S32.HI R20, RZ, 0x1f, R19 ;  /* 0x0000001fff147819 */ /* 0x000fe40000011413 */
[----:B---3--:R-:W-:Y:S01]  /*07e0*/  ISETP.GE.AND P1, PT, R6, UR4, PT ;  /* 0x0000000406007c0c */ /* 0x008fe2000bf26270 */
[----:B--2---:R-:W-:-:S12]  /*07f0*/  IMAD R7, R11, UR5, RZ ;  /* 0x000000050b077c24 */ /* 0x004fd8000f8e02ff */
.L_x_10:
[----:B------:R-:W2:Y:S01]  /*0800*/  LDCU UR4, c[0x0][0x3a4] ;  /* 0x00007480ff0477ac */ /* 0x000ea20008000800 */
[----:B0-----:R-:W-:Y:S01]  /*0810*/  IMAD R24, R7, 0x2, R22 ;  /* 0x0000000207187824 */ /* 0x001fe200078e0216 */
[----:B------:R-:W3:Y:S03]  /*0820*/  LDCU UR5, c[0x0][0x3a0] ;  /* 0x00007400ff0577ac */ /* 0x000ee60008000800 */
[C---:B------:R-:W-:Y:S01]  /*0830*/  VIADD R26, R24.reuse, 0xfffffffe ;  /* 0xfffffffe181a7836 */ /* 0x040fe20000000000 */
[----:B01----:R-:W-:Y:S02]  /*0840*/  VIMNMX.U32 R8, PT, PT, R5, R24, PT ;  /* 0x0000001805087248 */ /* 0x003fe40003fe0000 */
[----:B------:R-:W-:Y:S02]  /*0850*/  IADD3 R28, PT, PT, R24, R11, RZ ;  /* 0x0000000b181c7210 */ /* 0x000fe40007ffe0ff */
[C---:B--2---:R-:W-:Y:S01]  /*0860*/  ISETP.GE.OR P2, PT, R26.reuse, UR4, P1 ;  /* 0x000000041a007c0c */ /* 0x044fe20008f46670 */
[----:B------:R-:W-:-:S03]  /*0870*/  IMAD.IADD R26, R26, 0x1, R11 ;  /* 0x000000011a1a7824 */ /* 0x000fc600078e020b */
[----:B------:R-:W-:Y:S02]  /*0880*/  ISETP.LT.U32.OR P2, PT, R8, 0x2, P2 ;  /* 0x000000020800780c */ /* 0x000fe40001741470 */
[----:B------:R-:W-:Y:S02]  /*0890*/  VIMNMX.U32 R8, PT, PT, R5, R28, PT ;  /* 0x0000001c05087248 */ /* 0x000fe40003fe0000 */
[C---:B------:R-:W-:Y:S01]  /*08a0*/  ISETP.GE.OR P4, PT, R26.reuse, UR4, P1 ;  /* 0x000000041a007c0c */ /* 0x040fe20008f86670 */
[----:B------:R-:W-:-:S03]  /*08b0*/  IMAD.IADD R26, R26, 0x1, R11 ;  /* 0x000000011a1a7824 */ /* 0x000fc600078e020b */
[----:B------:R-:W-:-:S05]  /*08c0*/  ISETP.LT.U32.OR P4, PT, R8, 0x2, P4 ;  /* 0x000000020800780c */ /* 0x000fca0002781470 */
[----:B------:R-:W0:Y:S01]  /*08d0*/  @!P2 LDC.64 R8, c[0x0][0x380] ;  /* 0x0000e000ff08ab82 */ /* 0x000e220000000a00 */
[----:B------:R-:W-:-:S04]  /*08e0*/  @!P2 IADD3 R17, P3, PT, R19, R24, RZ ;  /* 0x000000181311a210 */ /* 0x000fc80007f7e0ff */
[----:B------:R-:W-:-:S03]  /*08f0*/  @!P2 LEA.HI.X.SX32 R24, R24, R20, 0x1, P3 ;  /* 0x000000141818a211 */ /* 0x000fc600018f0eff */
[----:B------:R-:W1:Y:S01]  /*0900*/  @!P4 LDC.64 R14, c[0x0][0x380] ;  /* 0x0000e000ff0ecb82 */ /* 0x000e620000000a00 */
[----:B------:R-:W-:Y:S02]  /*0910*/  @!P4 IADD3 R16, P3, PT, R19, R28, RZ ;  /* 0x0000001c1310c210 */ /* 0x000fe40007f7e0ff */
[----:B0-----:R-:W-:-:S04]  /*0920*/  @!P2 LEA R8, P5, R17, R8, 0x2 ;  /* 0x000000081108a211 */ /* 0x001fc800078a10ff */
[----:B------:R-:W-:Y:S02]  /*0930*/  @!P2 LEA.HI.X R9, R17, R9, R24, 0x2, P5 ;  /* 0x000000091109a211 */ /* 0x000fe400028f1418 */
[C---:B------:R-:W-:Y:S01]  /*0940*/  @!P4 LEA.HI.X.SX32 R17, R28.reuse, R20, 0x1, P3 ;  /* 0x000000141c11c211 */ /* 0x040fe200018f0eff */
[----:B------:R-:W-:Y:S01]  /*0950*/  IMAD.IADD R28, R28, 0x1, R11 ;  /* 0x000000011c1c7824 */ /* 0x000fe200078e020b */
[----:B-1----:R-:W-:Y:S01]  /*0960*/  @!P4 LEA R14, P3, R16, R14, 0x2 ;  /* 0x0000000e100ec211 */ /* 0x002fe200078610ff */
[----:B------:R0:W2:Y:S01]  /*0970*/  @!P2 LDG.E R8, desc[UR6][R8.64+-0x8] ;  /* 0xfffff8060808a981 */ /* 0x0000a2000c1e1900 */
[----:B---3--:R-:W-:Y:S02]  /*0980*/  ISETP.GE.AND P5, PT, R6, UR5, PT ;  /* 0x0000000506007c0c */ /* 0x008fe4000bfa6270 */
[----:B------:R-:W-:Y:S02]  /*0990*/  @!P4 LEA.HI.X R15, R16, R15, R17, 0x2, P3 ;  /* 0x0000000f100fc211 */ /* 0x000fe400018f1411 */
[----:B------:R-:W-:-:S02]  /*09a0*/  ISETP.GE.OR P3, PT, R26, UR4, P5 ;  /* 0x000000041a007c0c */ /* 0x000fc4000af66670 */
[----:B------:R-:W-:Y:S01]  /*09b0*/  IADD3 R26, PT, PT, R26, R11, RZ ;  /* 0x0000000b1a1a7210 */ /* 0x000fe20007ffe0ff */
[----:B------:R-:W3:Y:S01]  /*09c0*/  @!P4 LDG.E R14, desc[UR6][R14.64+-0x8] ;  /* 0xfffff8060e0ec981 */ /* 0x000ee2000c1e1900 */
[----:B------:R-:W-:Y:S02]  /*09d0*/  ISETP.LT.U32.OR P3, PT, R5, 0x2, P3 ;  /* 0x000000020500780c */ /* 0x000fe40001f61470 */
[----:B------:R-:W-:-:S04]  /*09e0*/  ISETP.GE.OR P5, PT, R26, UR4, P5 ;  /* 0x000000041a007c0c */ /* 0x000fc8000afa6670 */
[----:B------:R-:W-:-:S07]  /*09f0*/  ISETP.LT.U32.OR P5, PT, R5, 0x2, P5 ;  /* 0x000000020500780c */ /* 0x000fce0002fa1470 */
[----:B------:R-:W1:Y:S01]  /*0a00*/  @!P3 LDC.64 R16, c[0x0][0x380] ;  /* 0x0000e000ff10bb82 */ /* 0x000e620000000a00 */
[----:B------:R-:W-:-:S04]  /*0a10*/  @!P3 IADD3 R25, P6, PT, R19, R28, RZ ;  /* 0x0000001c1319b210 */ /* 0x000fc80007fde0ff */
[C---:B------:R-:W-:Y:S01]  /*0a20*/  @!P3 LEA.HI.X.SX32 R27, R28.reuse, R20, 0x1, P6 ;  /* 0x000000141c1bb211 */ /* 0x040fe200030f0eff */
[----:B------:R-:W-:Y:S01]  /*0a30*/  @!P5 IMAD.IADD R28, R28, 0x1, R11 ;  /* 0x000000011c1cd824 */ /* 0x000fe200078e020b */
[----:B-1----:R-:W-:-:S04]  /*0a40*/  @!P3 LEA R24, P6, R25, R16, 0x2 ;  /* 0x000000101918b211 */ /* 0x002fc800078c10ff */
[----:B------:R-:W-:Y:S02]  /*0a50*/  @!P3 LEA.HI.X R25, R25, R17, R27, 0x2, P6 ;  /* 0x000000111919b211 */ /* 0x000fe400030f141b */
[----:B------:R-:W1:Y:S01]  /*0a60*/  @!P5 LDC.64 R16, c[0x0][0x380] ;  /* 0x0000e000ff10db82 */ /* 0x000e620000000a00 */
[----:B------:R-:W-:Y:S02]  /*0a70*/  @!P5 IADD3 R26, P6, PT, R19, R28, RZ ;  /* 0x0000001c131ad210 */ /* 0x000fe40007fde0ff */
[----:B------:R-:W4:Y:S02]  /*0a80*/  @!P3 LDG.E R24, desc[UR6][R24.64+-0x8] ;  /* 0xfffff8061818b981 */ /* 0x000f24000c1e1900 */
[----:B------:R-:W-:Y:S02]  /*0a90*/  @!P5 LEA.HI.X.SX32 R28, R28, R20, 0x1, P6 ;  /* 0x000000141c1cd211 */ /* 0x000fe400030f0eff */
[----:B-1----:R-:W-:-:S04]  /*0aa0*/  @!P5 LEA R16, P6, R26, R16, 0x2 ;  /* 0x000000101a10d211 */ /* 0x002fc800078c10ff */
[----:B------:R-:W-:-:S05]  /*0ab0*/  @!P5 LEA.HI.X R17, R26, R17, R28, 0x2, P6 ;  /* 0x000000111a11d211 */ /* 0x000fca00030f141c */
[----:B------:R-:W5:Y:S01]  /*0ac0*/  @!P5 LDG.E R16, desc[UR6][R16.64+-0x8] ;  /* 0xfffff8061010d981 */ /* 0x000f62000c1e1900 */
[----:B------:R-:W-:-:S04]  /*0ad0*/  IMAD.IADD R26, R11, 0x1, R22 ;  /* 0x000000010b1a7824 */ /* 0x000fc800078e0216 */
[----:B------:R-:W-:Y:S02]  /*0ae0*/  IMAD.IADD R28, R26, 0x1, R11 ;  /* 0x000000011a1c7824 */ /* 0x000fe400078e020b */
[----:B------:R-:W-:-:S03]  /*0af0*/  @!P2 IMAD R27, R22, 0x4, R13 ;  /* 0x00000004161ba824 */ /* 0x000fc600078e020d */
[----:B0-----:R-:W-:Y:S01]  /*0b00*/  IADD3 R9, PT, PT, R28, R11, RZ ;  /* 0x0000000b1c097210 */ /* 0x001fe20007ffe0ff */
[--C-:B------:R-:W-:Y:S02]  /*0b10*/  @!P4 IMAD R29, R26, 0x4, R13.reuse ;  /* 0x000000041a1dc824 */ /* 0x100fe400078e020d */
[----:B------:R-:W-:Y:S01]  /*0b20*/  @!P3 IMAD R26, R28, 0x4, R13 ;  /* 0x000000041c1ab824 */ /* 0x000fe200078e020d */
[C---:B------:R-:W-:Y:S01]  /*0b30*/  @!P5 LEA R28, R9.reuse, R13, 0x2 ;  /* 0x0000000d091cd211 */ /* 0x040fe200078e10ff */
[----:B------:R-:W-:Y:S01]  /*0b40*/  IMAD.IADD R22, R9, 0x1, R11 ;  /* 0x0000000109167824 */ /* 0x000fe200078e020b */
[----:B--2---:R0:W-:Y:S04]  /*0b50*/  @!P2 STS [R27], R8 ;  /* 0x000000081b00a388 */ /* 0x0041e80000000800 */
[----:B------:R-:W-:Y:S01]  /*0b60*/  ISETP.GE.U32.AND P2, PT, R22, 0x44, PT ;  /* 0x000000441600780c */ /* 0x000fe20003f46070 */
[----:B---3--:R0:W-:Y:S04]  /*0b70*/  @!P4 STS [R29], R14 ;  /* 0x0000000e1d00c388 */ /* 0x0081e80000000800 */
[----:B----4-:R0:W-:Y:S04]  /*0b80*/  @!P3 STS [R26], R24 ;  /* 0x000000181a00b388 */ /* 0x0101e80000000800 */
[----:B-----5:R0:W-:Y:S04]  /*0b90*/  @!P5 STS [R28], R16 ;  /* 0x000000101c00d388 */ /* 0x0201e80000000800 */
[----:B------:R-:W-:Y:S05]  /*0ba0*/  @!P2 BRA `(.L_x_10) ;  /* 0xfffffffc0014a947 */ /* 0x000fea000383ffff */
.L_x_3:
[----:B------:R-:W-:Y:S05]  /*0bb0*/  BSYNC.RECONVERGENT B1 ;  /* 0x0000000000017941 */ /* 0x000fea0003800200 */
.L_x_2:
[----:B------:R-:W-:-:S05]  /*0bc0*/  IMAD.IADD R4, R10, 0x1, R4 ;  /* 0x000000010a047824 */ /* 0x000fca00078e0204 */
[----:B------:R-:W-:-:S13]  /*0bd0*/  ISETP.GE.U32.AND P1, PT, R4, 0x44, PT ;  /* 0x000000440400780c */ /* 0x000fda0003f26070 */
[----:B------:R-:W-:Y:S05]  /*0be0*/  @!P1 BRA `(.L_x_11) ;  /* 0xfffffff400c89947 */ /* 0x000fea000383ffff */
.L_x_1:
[----:B------:R-:W-:Y:S05]  /*0bf0*/  BSYNC.RECONVERGENT B2 ;  /* 0x0000000000027941 */ /* 0x000fea0003800200 */
.L_x_0:
[----:B------:R-:W3:Y:S01]  /*0c00*/  S2R R9, SR_TID.Y ;  /* 0x0000000000097919 */ /* 0x000ee20000002200 */
[----:B------:R-:W-:Y:S01]  /*0c10*/  BSSY.RECONVERGENT B0, `(.L_x_12) ;  /* 0x00000b3000007945 */ /* 0x000fe20003800200 */
[----:B------:R-:W-:Y:S01]  /*0c20*/  BAR.SYNC.DEFER_BLOCKING 0x0 ;  /* 0x0000000000007b1d */ /* 0x000fe20000010000 */
[----:B---3--:R-:W-:-:S13]  /*0c30*/  ISETP.GT.U32.AND P0, PT, R9, 0x43, PT ;  /* 0x000000430900780c */ /* 0x008fda0003f04070 */
[----:B------:R-:W-:Y:S05]  /*0c40*/  @P0 BRA `(.L_x_13) ;  /* 0x0000000800bc0947 */ /* 0x000fea0003800000 */
[----:B------:R-:W3:Y:S01]  /*0c50*/  I2F.U32.RP R0, R11 ;  /* 0x0000000b00007306 */ /* 0x000ee20000209000 */
[----:B012---:R-:W-:Y:S01]  /*0c60*/  IMAD.IADD R8, R12, 0x1, R11 ;  /* 0x000000010c087824 */ /* 0x007fe200078e020b */
[----:B------:R-:W-:Y:S01]  /*0c70*/  ISETP.NE.U32.AND P2, PT, R11, RZ, PT ;  /* 0x000000ff0b00720c */ /* 0x000fe20003f45070 */
[----:B------:R-:W-:-:S03]  /*0c80*/  IMAD.MOV.U32 R13, RZ, RZ, R9 ;  /* 0x000000ffff0d7224 */ /* 0x000fc600078e0009 */
[C---:B------:R-:W-:Y:S02]  /*0c90*/  ISETP.GE.U32.AND P0, PT, R8.reuse, 0x20, PT ;  /* 0x000000200800780c */ /* 0x040fe40003f06070 */
[----:B------:R-:W-:Y:S02]  /*0ca0*/  VIMNMX.U32 R5, PT, PT, R8, 0x20, !PT ;  /* 0x0000002008057848 */ /* 0x000fe40007fe0000 */
[----:B------:R-:W-:Y:S01]  /*0cb0*/  SEL R19, RZ, 0x1, P0 ;  /* 0x00000001ff137807 */ /* 0x000fe20000000000 */
[----:B---3--:R-:W0:Y:S02]  /*0cc0*/  MUFU.RCP R0, R0 ;  /* 0x0000000000007308 */ /* 0x008e240000001000 */
[----:B0-----:R-:W-:Y:S01]  /*0cd0*/  VIADD R2, R0, 0xffffffe ;  /* 0x0ffffffe00027836 */ /* 0x001fe20000000000 */
[----:B------:R-:W-:-:S05]  /*0ce0*/  IADD3 R0, PT, PT, R5, -R8, -R19 ;  /* 0x8000000805007210 */ /* 0x000fca0007ffe813 */
[----:B------:R0:W1:Y:S02]  /*0cf0*/  F2I.FTZ.U32.TRUNC.NTZ R3, R2 ;  /* 0x0000000200037305 */ /* 0x000064000021f000 */
[----:B0-----:R-:W-:Y:S01]  /*0d00*/  IMAD.MOV.U32 R2, RZ, RZ, RZ ;  /* 0x000000ffff027224 */ /* 0x001fe200078e00ff */
[----:B-1----:R-:W-:-:S05]  /*0d10*/  IADD3 R4, PT, PT, RZ, -R3, RZ ;  /* 0x80000003ff047210 */ /* 0x002fca0007ffe0ff */
[----:B------:R-:W-:-:S04]  /*0d20*/  IMAD R7, R4, R11, RZ ;  /* 0x0000000b04077224 */ /* 0x000fc800078e02ff */
[----:B------:R-:W-:-:S06]  /*0d30*/  IMAD.HI.U32 R7, R3, R7, R2 ;  /* 0x0000000703077227 */ /* 0x000fcc00078e0002 */
[----:B------:R-:W-:Y:S01]  /*0d40*/  IMAD.HI.U32 R2, R7, R0, RZ ;  /* 0x0000000007027227 */ /* 0x000fe200078e00ff */
[----:B------:R-:W-:-:S03]  /*0d50*/  IADD3 R7, PT, PT, R8, R11, RZ ;  /* 0x0000000b08077210 */ /* 0x000fc60007ffe0ff */
[----:B------:R-:W-:-:S04]  /*0d60*/  IMAD.MOV R3, RZ, RZ, -R2 ;  /* 0x000000ffff037224 */ /* 0x000fc800078e0a02 */
[----:B------:R-:W-:-:S05]  /*0d70*/  IMAD R0, R11, R3, R0 ;  /* 0x000000030b007224 */ /* 0x000fca00078e0200 */
[----:B------:R-:W-:-:S13]  /*0d80*/  ISETP.GE.U32.AND P0, PT, R0, R11, PT ;  /* 0x0000000b0000720c */ /* 0x000fda0003f06070 */
[----:B------:R-:W-:Y:S01]  /*0d90*/  @P0 IADD3 R0, PT, PT, R0, -R11, RZ ;  /* 0x8000000b00000210 */ /* 0x000fe20007ffe0ff */
[----:B------:R-:W-:-:S03]  /*0da0*/  @P0 VIADD R2, R2, 0x1 ;  /* 0x0000000102020836 */ /* 0x000fc60000000000 */
[----:B------:R-:W-:-:S13]  /*0db0*/  ISETP.GE.U32.AND P1, PT, R0, R11, PT ;  /* 0x0000000b0000720c */ /* 0x000fda0003f26070 */
[----:B------:R-:W-:Y:S01]  /*0dc0*/  @P1 VIADD R2, R2, 0x1 ;  /* 0x0000000102021836 */ /* 0x000fe20000000000 */
[----:B------:R-:W-:-:S05]  /*0dd0*/  @!P2 LOP3.LUT R2, RZ, R11, RZ, 0x33, !PT ;  /* 0x0000000bff02a212 */ /* 0x000fca00078e33ff */
[----:B------:R-:W-:-:S07]  /*0de0*/  IMAD.IADD R19, R19, 0x1, R2 ;  /* 0x0000000113137824 */ /* 0x000fce00078e0202 */
.L_x_19:
[----:B------:R-:W-:Y:S01]  /*0df0*/  ISETP.GT.U32.AND P0, PT, R12, 0x1f, PT ;  /* 0x0000001f0c00780c */ /* 0x000fe20003f04070 */
[----:B------:R-:W-:-:S12]  /*0e00*/  BSSY.RECONVERGENT B1, `(.L_x_14) ;  /* 0x0000090000017945 */ /* 0x000fd80003800200 */
[----:B0123--:R-:W-:Y:S05]  /*0e10*/  @P0 BRA `(.L_x_15) ;  /* 0x0000000800380947 */ /* 0x00ffea0003800000 */
[----:B------:R-:W0:Y:S01]  /*0e20*/  S2R R14, SR_CgaCtaId ;  /* 0x00000000000e7919 */ /* 0x000e220000008800 */
[----:B------:R-:W-:Y:S01]  /*0e30*/  LOP3.LUT R20, R19, 0x3, RZ, 0xc0, !PT ;  /* 0x0000000313147812 */ /* 0x000fe200078ec0ff */
[----:B------:R-:W-:Y:S01]  /*0e40*/  BSSY.RECONVERGENT B2, `(.L_x_16) ;  /* 0x0000041000027945 */ /* 0x000fe20003800200 */
[----:B------:R-:W-:Y:S01]  /*0e50*/  MOV R15, 0x400 ;  /* 0x00000400000f7802 */ /* 0x000fe20000000f00 */
[----:B------:R-:W-:Y:S01]  /*0e60*/  IMAD.MOV.U32 R28, RZ, RZ, R12 ;  /* 0x000000ffff1c7224 */ /* 0x000fe200078e000c */
[----:B------:R-:W-:-:S03]  /*0e70*/  ISETP.NE.AND P0, PT, R20, 0x3, PT ;  /* 0x000000031400780c */ /* 0x000fc60003f05270 */
[----:B------:R-:W-:-:S05]  /*0e80*/  VIADD R3, R15, 0x4840 ;  /* 0x000048400f037836 */ /* 0x000fca0000000000 */
[----:B0-----:R-:W-:-:S04]  /*0e90*/  LEA R6, R14, R3, 0x18 ;  /* 0x000000030e067211 */ /* 0x001fc800078ec0ff */
[----:B------:R-:W-:Y:S01]  /*0ea0*/  LEA R6, R13, R6, 0x7 ;  /* 0x000000060d067211 */ /* 0x000fe200078e38ff */
[----:B------:R-:W-:Y:S06]  /*0eb0*/  @!P0 BRA `(.L_x_17) ;  /* 0x0000000000e48947 */ /* 0x000fec0003800000 */
[----:B------:R-:W0:Y:S02]  /*0ec0*/  LDC.64 R26, c[0x0][0x390] ;  /* 0x0000e400ff1a7b82 */ /* 0x000e240000000a00 */
[----:B0-----:R-:W2:Y:S04]  /*0ed0*/  LDG.E.CONSTANT R25, desc[UR6][R26.64] ;  /* 0x000000061a197981 */ /* 0x001ea8000c1e9900 */
[----:B------:R-:W3:Y:S04]  /*0ee0*/  LDG.E.CONSTANT R18, desc[UR6][R26.64+0x4] ;  /* 0x000004061a127981 */ /* 0x000ee8000c1e9900 */
[----:B------:R-:W4:Y:S04]  /*0ef0*/  LDG.E.CONSTANT R17, desc[UR6][R26.64+0x8] ;  /* 0x000008061a117981 */ /* 0x000f28000c1e9900 */
[----:B------:R-:W5:Y:S04]  /*0f00*/  LDG.E.CONSTANT R0, desc[UR6][R26.64+0xc] ;  /* 0x00000c061a007981 */ /* 0x000f68000c1e9900 */
[----:B------:R-:W5:Y:S01]  /*0f10*/  LDG.E.CONSTANT R16, desc[UR6][R26.64+0x10] ;  /* 0x000010061a107981 */ /* 0x000f62000c1e9900 */
[----:B------:R-:W-:Y:S01]  /*0f20*/  LEA R2, R14, R15, 0x18 ;  /* 0x0000000f0e027211 */ /* 0x000fe200078ec0ff */
[----:B------:R-:W-:Y:S01]  /*0f30*/  IMAD.IADD R22, R12, 0x1, R13 ;  /* 0x000000010c167824 */ /* 0x000fe200078e020d */
[----:B------:R-:W-:Y:S01]  /*0f40*/  ISETP.NE.AND P0, PT, R20, RZ, PT ;  /* 0x000000ff1400720c */ /* 0x000fe20003f05270 */
[----:B------:R-:W-:-:S02]  /*0f50*/  IMAD.MOV.U32 R28, RZ, RZ, R8 ;  /* 0x000000ffff1c7224 */ /* 0x000fc400078e0008 */
[----:B------:R-:W-:-:S04]  /*0f60*/  IMAD R3, R13, 0x110, R2 ;  /* 0x000001100d037824 */ /* 0x000fc800078e0202 */
[----:B------:R-:W-:-:S05]  /*0f70*/  IMAD R24, R12, 0x8, R3 ;  /* 0x000000080c187824 */ /* 0x000fca00078e0203 */
[----:B------:R-:W2:Y:S04]  /*0f80*/  LDS.64 R2, [R24] ;  /* 0x0000000018027984 */ /* 0x000ea80000000a00 */
[----:B------:R-:W4:Y:S04]  /*0f90*/  LDS.64 R4, [R24+0x8] ;  /* 0x0000080018047984 */ /* 0x000f280000000a00 */
[----:B------:R-:W0:Y:S01]  /*0fa0*/  LDS R29, [R24+0x10] ;  /* 0x00001000181d7984 */ /* 0x000e220000000800 */
[----:B--2---:R-:W-:-:S04]  /*0fb0*/  FFMA R2, R2, R25, RZ ;  /* 0x0000001902027223 */ /* 0x004fc800000000ff */
[----:B---3--:R-:W-:-:S04]  /*0fc0*/  FFMA R3, R18, R3, R2 ;  /* 0x0000000312037223 */ /* 0x008fc80000000002 */
[----:B----4-:R-:W-:Y:S01]  /*0fd0*/  FFMA R3, R4, R17, R3 ;  /* 0x0000001104037223 */ /* 0x010fe20000000003 */
[----:B------:R-:W-:-:S03]  /*0fe0*/  IMAD.SHL.U32 R4, R22, 0x4, RZ ;  /* 0x0000000416047824 */ /* 0x000fc600078e00ff */
[----:B-----5:R-:W-:Y:S02]  /*0ff0*/  FFMA R2, R0, R5, R3 ;  /* 0x0000000500027223 */ /* 0x020fe40000000003 */
[----:B------:R-:W-:Y:S02]  /*1000*/  LOP3.LUT R3, R4, 0x7c, RZ, 0xc0, !PT ;  /* 0x0000007c04037812 */ /* 0x000fe400078ec0ff */
[----:B0-----:R-:W-:Y:S02]  /*1010*/  FFMA R2, R29, R16, R2 ;  /* 0x000000101d027223 */ /* 0x001fe40000000002 */
[----:B------:R-:W-:-:S05]  /*1020*/  IADD3 R3, PT, PT, R6, R3, RZ ;  /* 0x0000000306037210 */ /* 0x000fca0007ffe0ff */
[----:B------:R0:W-:Y:S01]  /*1030*/  STS [R3], R2 ;  /* 0x0000000203007388 */ /* 0x0001e20000000800 */
[----:B------:R-:W-:Y:S05]  /*1040*/  @!P0 BRA `(.L_x_17) ;  /* 0x0000000000808947 */ /* 0x000fea0003800000 */
[----:B------:R-:W-:Y:S01]  /*1050*/  IMAD R24, R11, 0x8, R24 ;  /* 0x000000080b187824 */ /* 0x000fe200078e0218 */
[----:B------:R-:W-:Y:S01]  /*1060*/  ISETP.NE.AND P0, PT, R20, 0x1, PT ;  /* 0x000000011400780c */ /* 0x000fe20003f05270 */
[----:B------:R-:W-:Y:S02]  /*1070*/  IMAD.IADD R22, R22, 0x1, R11 ;  /* 0x0000000116167824 */ /* 0x000fe400078e020b */
[----:B------:R-:W-:Y:S01]  /*1080*/  IMAD.MOV.U32 R28, RZ, RZ, R7 ;  /* 0x000000ffff1c7224 */ /* 0x000fe200078e0007 */
[----:B0-----:R-:W0:Y:S04]  /*1090*/  LDS.64 R2, [R24] ;  /* 0x0000000018027984 */ /* 0x001e280000000a00 */
[----:B------:R-:W1:Y:S04]  /*10a0*/  LDS.64 R4, [R24+0x8] ;  /* 0x0000080018047984 */ /* 0x000e680000000a00 */
[----:B------:R-:W2:Y:S01]  /*10b0*/  LDS R27, [R24+0x10] ;  /* 0x00001000181b7984 */ /* 0x000ea20000000800 */
[----:B0-----:R-:W-:-:S04]  /*10c0*/  FFMA R29, R25, R2, RZ ;  /* 0x00000002191d7223 */ /* 0x001fc800000000ff */
[----:B------:R-:W-:-:S04]  /*10d0*/  FFMA R2, R18, R3, R29 ;  /* 0x0000000312027223 */ /* 0x000fc8000000001d */
[----:B-1----:R-:W-:Y:S01]  /*10e0*/  FFMA R3, R17, R4, R2 ;  /* 0x0000000411037223 */ /* 0x002fe20000000002 */
[----:B------:R-:W-:-:S03]  /*10f0*/  SHF.L.U32 R2, R22, 0x2, RZ ;  /* 0x0000000216027819 */ /* 0x000fc600000006ff */
[----:B------:R-:W-:Y:S01]  /*1100*/  FFMA R3, R0, R5, R3 ;  /* 0x0000000500037223 */ /* 0x000fe20000000003 */
[----:B------:R-:W-:-:S03]  /*1110*/  LOP3.LUT R5, R2, 0x7c, RZ, 0xc0, !PT ;  /* 0x0000007c02057812 */ /* 0x000fc600078ec0ff */
[----:B--2---:R-:W-:Y:S02]  /*1120*/  FFMA R3, R16, R27, R3 ;  /* 0x0000001b10037223 */ /* 0x004fe40000000003 */
[----:B------:R-:W-:-:S05]  /*1130*/  IMAD.IADD R2, R6, 0x1, R5 ;  /* 0x0000000106027824 */ /* 0x000fca00078e0205 */
[----:B------:R1:W-:Y:S01]  /*1140*/  STS [R2], R3 ;  /* 0x0000000302007388 */ /* 0x0003e20000000800 */
[----:B------:R-:W-:Y:S05]  /*1150*/  @!P0 BRA `(.L_x_17) ;  /* 0x00000000003c8947 */ /* 0x000fea0003800000 */
[----:B------:R-:W-:Y:S01]  /*1160*/  IMAD R24, R11, 0x8, R24 ;  /* 0x000000080b187824 */ /* 0x000fe200078e0218 */
[----:B------:R-:W-:Y:S01]  /*1170*/  IADD3 R22, PT, PT, R22, R11, RZ ;  /* 0x0000000b16167210 */ /* 0x000fe20007ffe0ff */
[----:B------:R-:W-:-:S03]  /*1180*/  IMAD.IADD R28, R7, 0x1, R11 ;  /* 0x00000001071c7824 */ /* 0x000fc600078e020b */
[----:B-1----:R-:W0:Y:S01]  /*1190*/  LDS.64 R2, [R24] ;  /* 0x0000000018027984 */ /* 0x002e220000000a00 */
[----:B------:R-:W-:-:S03]  /*11a0*/  IMAD.SHL.U32 R22, R22, 0x4, RZ ;  /* 0x0000000416167824 */ /* 0x000fc600078e00ff */
[----:B------:R-:W1:Y:S04]  /*11b0*/  LDS.64 R4, [R24+0x8] ;  /* 0x0000080018047984 */ /* 0x000e680000000a00 */
[----:B------:R-:W2:Y:S01]  /*11c0*/  LDS R27, [R24+0x10] ;  /* 0x00001000181b7984 */ /* 0x000ea20000000800 */
[----:B0-----:R-:W-:-:S04]  /*11d0*/  FFMA R25, R25, R2, RZ ;  /* 0x0000000219197223 */ /* 0x001fc800000000ff */
[----:B------:R-:W-:Y:S01]  /*11e0*/  FFMA R18, R18, R3, R25 ;  /* 0x0000000312127223 */ /* 0x000fe20000000019 */
[----:B------:R-:W-:-:S03]  /*11f0*/  LOP3.LUT R3, R22, 0x7c, RZ, 0xc0, !PT ;  /* 0x0000007c16037812 */ /* 0x000fc600078ec0ff */
[----:B-1----:R-:W-:-:S04]  /*1200*/  FFMA R17, R17, R4, R18 ;  /* 0x0000000411117223 */ /* 0x002fc80000000012 */
[----:B------:R-:W-:Y:S01]  /*1210*/  FFMA R5, R0, R5, R17 ;  /* 0x0000000500057223 */ /* 0x000fe20000000011 */
[----:B------:R-:W-:-:S03]  /*1220*/  IMAD.IADD R0, R6, 0x1, R3 ;  /* 0x0000000106007824 */ /* 0x000fc600078e0203 */
[----:B--2---:R-:W-:-:S05]  /*1230*/  FFMA R5, R16, R27, R5 ;  /* 0x0000001b10057223 */ /* 0x004fca0000000005 */
[----:B------:R2:W-:Y:S02]  /*1240*/  STS [R0], R5 ;  /* 0x0000000500007388 */ /* 0x0005e40000000800 */
.L_x_17:
[----:B------:R-:W-:Y:S05]  /*1250*/  BSYNC.RECONVERGENT B2 ;  /* 0x0000000000027941 */ /* 0x000fea0003800200 */
.L_x_16:
[----:B------:R-:W-:-:S13]  /*1260*/  ISETP.GE.U32.AND P0, PT, R19, 0x3, PT ;  /* 0x000000031300780c */ /* 0x000fda0003f06070 */
[----:B------:R-:W-:Y:S05]  /*1270*/  @!P0 BRA `(.L_x_15) ;  /* 0x0000000400208947 */ /* 0x000fea0003800000 */
[----:B------:R-:W0:Y:S02]  /*1280*/  LDC.64 R16, c[0x0][0x390] ;  /* 0x0000e400ff107b82 */ /* 0x000e240000000a00 */
[----:B01----:R0:W5:Y:S04]  /*1290*/  LDG.E.CONSTANT R3, desc[UR6][R16.64] ;  /* 0x0000000610037981 */ /* 0x003168000c1e9900 */
[----:B------:R0:W5:Y:S04]  /*12a0*/  LDG.E.CONSTANT R4, desc[UR6][R16.64+0x4] ;  /* 0x0000040610047981 */ /* 0x000168000c1e9900 */
[----:B--2---:R0:W5:Y:S04]  /*12b0*/  LDG.E.CONSTANT R5, desc[UR6][R16.64+0x8] ;  /* 0x0000080610057981 */ /* 0x004168000c1e9900 */
[----:B------:R0:W5:Y:S04]  /*12c0*/  LDG.E.CONSTANT R2, desc[UR6][R16.64+0xc] ;  /* 0x00000c0610027981 */ /* 0x000168000c1e9900 */
[----:B------:R0:W5:Y:S01]  /*12d0*/  LDG.E.CONSTANT R0, desc[UR6][R16.64+0x10] ;  /* 0x0000100610007981 */ /* 0x000162000c1e9900 */
[----:B------:R-:W-:Y:S01]  /*12e0*/  LEA R15, R14, R15, 0x18 ;  /* 0x0000000f0e0f7211 */ /* 0x000fe200078ec0ff */
[----:B------:R-:W-:Y:S01]  /*12f0*/  IMAD R26, R13, 0x22, R28 ;  /* 0x000000220d1a7824 */ /* 0x000fe200078e021c */
[----:B------:R-:W-:-:S03]  /*1300*/  IADD3 R24, PT, PT, R28, R13, RZ ;  /* 0x0000000d1c187210 */ /* 0x000fc60007ffe0ff */
[----:B------:R-:W-:Y:S02]  /*1310*/  IMAD.U32 R26, R26, 0x8, R15 ;  /* 0x000000081a1a7824 */ /* 0x000fe400078e000f */
[----:B------:R-:W-:Y:S02]  /*1320*/  IMAD.IADD R22, R24, 0x1, R11 ;  /* 0x0000000118167824 */ /* 0x000fe400078e020b */
[C-C-:B------:R-:W-:Y:S02]  /*1330*/  IMAD R20, R11.reuse, 0x2, R24.reuse ;  /* 0x000000020b147824 */ /* 0x140fe400078e0218 */
[----:B0-----:R-:W-:-:S07]  /*1340*/  IMAD R18, R11, 0x3, R24 ;  /* 0x000000030b127824 */ /* 0x001fce00078e0218 */
.L_x_18:
[----:B---3--:R-:W0:Y:S01]  /*1350*/  LDS.64 R14, [R26] ;  /* 0x000000001a0e7984 */ /* 0x008e220000000a00 */
[----:B------:R-:W-:-:S03]  /*1360*/  IMAD R28, R11, 0x4, R28 ;  /* 0x000000040b1c7824 */ /* 0x000fc600078e021c */
[----:B------:R-:W1:Y:S02]  /*1370*/  LDS.64 R16, [R26+0x8] ;  /* 0x000008001a107984 */ /* 0x000e640000000a00 */
[----:B------:R-:W-:Y:S01]  /*1380*/  ISETP.GE.U32.AND P0, PT, R28, 0x20, PT ;  /* 0x000000201c00780c */ /* 0x000fe20003f06070 */
[----:B0----5:R-:W-:-:S04]  /*1390*/  FFMA R25, R3, R14, RZ ;  /* 0x0000000e03197223 */ /* 0x021fc800000000ff */
[----:B------:R-:W-:Y:S02]  /*13a0*/  FFMA R14, R4, R15, R25 ;  /* 0x0000000f040e7223 */ /* 0x000fe40000000019 */
[----:B------:R0:W2:Y:S02]  /*13b0*/  LDS R15, [R26+0x10] ;  /* 0x000010001a0f7984 */ /* 0x0000a40000000800 */
[----:B-1----:R-:W-:Y:S01]  /*13c0*/  FFMA R25, R5, R16, R14 ;  /* 0x0000001005197223 */ /* 0x002fe2000000000e */
[----:B------:R-:W-:Y:S01]  /*13d0*/  SHF.L.U32 R14, R24, 0x2, RZ ;  /* 0x00000002180e7819 */ /* 0x000fe200000006ff */
[C---:B------:R-:W-:Y:S02]  /*13e0*/  IMAD R16, R11.reuse, 0x8, R26 ;  /* 0x000000080b107824 */ /* 0x040fe400078e021a */
[----:B------:R-:W-:Y:S01]  /*13f0*/  FFMA R17, R2, R17, R25 ;  /* 0x0000001102117223 */ /* 0x000fe20000000019 */
[----:B------:R-:W-:Y:S01]  /*1400*/  LOP3.LUT R25, R14, 0x7c, RZ, 0xc0, !PT ;  /* 0x0000007c0e197812 */ /* 0x000fe200078ec0ff */
[C---:B------:R-:W-:Y:S01]  /*1410*/  IMAD R24, R11.reuse, 0x4, R24 ;  /* 0x000000040b187824 */ /* 0x040fe200078e0218 */
[----:B0-----:R-:W-:-:S03]  /*1420*/  LEA R26, R11, R26, 0x5 ;  /* 0x0000001a0b1a7211 */ /* 0x001fc600078e28ff */
[----:B------:R-:W-:Y:S02]  /*1430*/  IMAD.IADD R25, R6, 0x1, R25 ;  /* 0x0000000106197824 */ /* 0x000fe400078e0219 */
[----:B--2---:R-:W-:-:S05]  /*1440*/  FFMA R17, R0, R15, R17 ;  /* 0x0000000f00117223 */ /* 0x004fca0000000011 */
[----:B------:R0:W-:Y:S04]  /*1450*/  STS [R25], R17 ;  /* 0x0000001119007388 */ /* 0x0001e80000000800 */
[----:B------:R-:W1:Y:S01]  /*1460*/  LDS.64 R14, [R16] ;  /* 0x00000000100e7984 */ /* 0x000e620000000a00 */
[----:B0-----:R-:W-:Y:S02]  /*1470*/  IMAD R17, R11, 0x8, R16 ;  /* 0x000000080b117824 */ /* 0x001fe400078e0210 */
[----:B-1----:R-:W-:-:S04]  /*1480*/  FFMA R27, R3, R14, RZ ;  /* 0x0000000e031b7223 */ /* 0x002fc800000000ff */
[----:B------:R-:W-:Y:S02]  /*1490*/  FFMA R27, R4, R15, R27 ;  /* 0x0000000f041b7223 */ /* 0x000fe4000000001b */
[----:B------:R-:W0:Y:S02]  /*14a0*/  LDS.64 R14, [R16+0x8] ;  /* 0x00000800100e7984 */ /* 0x000e240000000a00 */
[----:B0-----:R-:W-:Y:S02]  /*14b0*/  FFMA R27, R5, R14, R27 ;  /* 0x0000000e051b7223 */ /* 0x001fe4000000001b */
[----:B------:R0:W1:Y:S02]  /*14c0*/  LDS R14, [R16+0x10] ;  /* 0x00001000100e7984 */ /* 0x0000640000000800 */
[----:B------:R-:W-:Y:S01]  /*14d0*/  FFMA R15, R2, R15, R27 ;  /* 0x0000000f020f7223 */ /* 0x000fe2000000001b */
[----:B------:R-:W-:Y:S01]  /*14e0*/  IMAD.SHL.U32 R27, R22, 0x4, RZ ;  /* 0x00000004161b7824 */ /* 0x000fe200078e00ff */
[----:B------:R-:W-:-:S04]  /*14f0*/  LEA R22, R11, R22, 0x2 ;  /* 0x000000160b167211 */ /* 0x000fc800078e10ff */
[----:B------:R-:W-:Y:S01]  /*1500*/  LOP3.LUT R29, R27, 0x7c, RZ, 0xc0, !PT ;  /* 0x0000007c1b1d7812 */ /* 0x000fe200078ec0ff */
[----:B0-----:R-:W-:Y:S02]  /*1510*/  IMAD.SHL.U32 R16, R20, 0x4, RZ ;  /* 0x0000000414107824 */ /* 0x001fe400078e00ff */
[----:B------:R-:W-:Y:S01]  /*1520*/  IMAD R20, R11, 0x4, R20 ;  /* 0x000000040b147824 */ /* 0x000fe200078e0214 */
[----:B------:R-:W-:Y:S02]  /*1530*/  IADD3 R29, PT, PT, R6, R29, RZ ;  /* 0x0000001d061d7210 */ /* 0x000fe40007ffe0ff */
[----:B------:R-:W-:Y:S01]  /*1540*/  LOP3.LUT R16, R16, 0x7c, RZ, 0xc0, !PT ;  /* 0x0000007c10107812 */ /* 0x000fe200078ec0ff */
[----:B-1----:R-:W-:-:S05]  /*1550*/  FFMA R27, R0, R14, R15 ;  /* 0x0000000e001b7223 */ /* 0x002fca000000000f */
[----:B------:R0:W-:Y:S04]  /*1560*/  STS [R29], R27 ;  /* 0x0000001b1d007388 */ /* 0x0001e80000000800 */
[----:B------:R-:W1:Y:S01]  /*1570*/  LDS.64 R14, [R17] ;  /* 0x00000000110e7984 */ /* 0x000e620000000a00 */
[----:B0-----:R-:W-:Y:S01]  /*1580*/  IMAD.IADD R27, R6, 0x1, R16 ;  /* 0x00000001061b7824 */ /* 0x001fe200078e0210 */
[----:B------:R-:W-:Y:S01]  /*1590*/  LEA R16, R11, R17, 0x3 ;  /* 0x000000110b107211 */ /* 0x000fe200078e18ff */
[----:B-1----:R-:W-:-:S04]  /*15a0*/  FFMA R25, R3, R14, RZ ;  /* 0x0000000e03197223 */ /* 0x002fc800000000ff */
[----:B------:R-:W-:Y:S02]  /*15b0*/  FFMA R25, R4, R15, R25 ;  /* 0x0000000f04197223 */ /* 0x000fe40000000019 */
[----:B------:R-:W0:Y:S02]  /*15c0*/  LDS.64 R14, [R17+0x8] ;  /* 0x00000800110e7984 */ /* 0x000e240000000a00 */
[----:B0-----:R-:W-:Y:S02]  /*15d0*/  FFMA R25, R5, R14, R25 ;  /* 0x0000000e05197223 */ /* 0x001fe40000000019 */
[----:B------:R-:W0:Y:S02]  /*15e0*/  LDS R14, [R17+0x10] ;  /* 0x00001000110e7984 */ /* 0x000e240000000800 */
[----:B------:R-:W-:-:S04]  /*15f0*/  FFMA R15, R2, R15, R25 ;  /* 0x0000000f020f7223 */ /* 0x000fc80000000019 */
[----:B0-----:R-:W-:-:S05]  /*1600*/  FFMA R25, R0, R14, R15 ;  /* 0x0000000e00197223 */ /* 0x001fca000000000f */
[----:B------:R-:W-:Y:S04]  /*1610*/  STS [R27], R25 ;  /* 0x000000191b007388 */ /* 0x000fe80000000800 */
[----:B------:R-:W0:Y:S04]  /*1620*/  LDS.64 R14, [R16] ;  /* 0x00000000100e7984 */ /* 0x000e280000000a00 */
[----:B------:R-:W-:Y:S01]  /*1630*/  LDS R17, [R16+0x10] ;  /* 0x0000100010117984 */ /* 0x000fe20000000800 */
[----:B0-----:R-:W-:-:S04]  /*1640*/  FFMA R29, R3, R14, RZ ;  /* 0x0000000e031d7223 */ /* 0x001fc800000000ff */
[----:B------:R-:W-:Y:S02]  /*1650*/  FFMA R29, R4, R15, R29 ;  /* 0x0000000f041d7223 */ /* 0x000fe4000000001d */
[----:B------:R-:W0:Y:S02]  /*1660*/  LDS.64 R14, [R16+0x8] ;  /* 0x00000800100e7984 */ /* 0x000e240000000a00 */
[----:B0-----:R-:W-:Y:S01]  /*1670*/  FFMA R29, R5, R14, R29 ;  /* 0x0000000e051d7223 */ /* 0x001fe2000000001d */
[----:B------:R-:W-:Y:S02]  /*1680*/  IMAD.SHL.U32 R14, R18, 0x4, RZ ;  /* 0x00000004120e7824 */ /* 0x000fe400078e00ff */
[----:B------:R-:W-:Y:S02]  /*1690*/  IMAD R18, R11, 0x4, R18 ;  /* 0x000000040b127824 */ /* 0x000fe400078e0212 */
[----:B------:R-:W-:Y:S01]  /*16a0*/  FFMA R15, R2, R15, R29 ;  /* 0x0000000f020f7223 */ /* 0x000fe2000000001d */
[----:B------:R-:W-:-:S03]  /*16b0*/  LOP3.LUT R29, R14, 0x7c, RZ, 0xc0, !PT ;  /* 0x0000007c0e1d7812 */ /* 0x000fc600078ec0ff */
[----:B------:R-:W-:Y:S02]  /*16c0*/  FFMA R15, R0, R17, R15 ;  /* 0x00000011000f7223 */ /* 0x000fe4000000000f */
[----:B------:R-:W-:-:S05]  /*16d0*/  IMAD.IADD R14, R6, 0x1, R29 ;  /* 0x00000001060e7824 */ /* 0x000fca00078e021d */
[----:B------:R3:W-:Y:S01]  /*16e0*/  STS [R14], R15 ;  /* 0x0000000f0e007388 */ /* 0x0007e20000000800 */
[----:B------:R-:W-:Y:S05]  /*16f0*/  @!P0 BRA `(.L_x_18) ;  /* 0xfffffffc00148947 */ /* 0x000fea000383ffff */
.L_x_15:
[----:B------:R-:W-:Y:S05]  /*1700*/  BSYNC.RECONVERGENT B1 ;  /* 0x0000000000017941 */ /* 0x000fea0003800200 */
.L_x_14:
[----:B------:R-:W-:-:S05]  /*1710*/  IMAD.IADD R13, R10, 0x1, R13 ;  /* 0x000000010a0d7824 */ /* 0x000fca00078e020d */
[----:B------:R-:W-:-:S13]  /*1720*/  ISETP.GE.U32.AND P0, PT, R13, 0x44, PT ;  /* 0x000000440d00780c */ /* 0x000fda0003f06070 */
[----:B------:R-:W-:Y:S05]  /*1730*/  @!P0 BRA `(.L_x_19) ;  /* 0xfffffff400ac8947 */ /* 0x000fea000383ffff */
.L_x_13:
[----:B------:R-:W-:Y:S05]  /*1740*/  BSYNC.RECONVERGENT B0 ;  /* 0x0000000000007941 */ /* 0x000fea0003800200 */
.L_x_12:
[----:B------:R-:W4:Y:S08]  /*1750*/  S2UR UR5, SR_CgaCtaId ;  /* 0x00000000000579c3 */ /* 0x000f300000008800 */
[----:B------:R-:W-:Y:S01]  /*1760*/  BAR.SYNC.DEFER_BLOCKING 0x0 ;  /* 0x0000000000007b1d */ /* 0x000fe20000010000 */
[----:B------:R-:W-:-:S05]  /*1770*/  ISETP.GT.U32.AND P2, PT, R9, 0x1f, PT ;  /* 0x0000001f0900780c */ /* 0x000fca0003f44070 */
[----:B------:R-:W-:Y:S02]  /*1780*/  UMOV UR4, 0x400 ;  /* 0x0000040000047882 */ /* 0x000fe40000000000 */
[----:B------:R-:W-:-:S06]  /*1790*/  UIADD3 UR4, UPT, UPT, UR4, 0x4840, URZ ;  /* 0x0000484004047890 */ /* 0x000fcc000fffe0ff */
[----:B01----:R-:W0:Y:S01]  /*17a0*/  @!P2 LDC.64 R2, c[0x0][0x388] ;  /* 0x0000e200ff02ab82 */ /* 0x003e220000000a00 */
[----:B--2---:R-:W-:-:S05]  /*17b0*/  @!P2 IMAD R0, R9, 0x2, R12 ;  /* 0x000000020900a824 */ /* 0x004fca00078e020c */
[----:B------:R-:W-:Y:S01]  /*17c0*/  @!P2 LEA R0, R0, 0x10, 0x2 ;  /* 0x000000100000a811 */ /* 0x000fe200078e10ff */
[----:B----4-:R-:W-:-:S03]  /*17d0*/  ULEA UR4, UR5, UR4, 0x18 ;  /* 0x0000000405047291 */ /* 0x010fc6000f8ec0ff */
[----:B------:R-:W-:-:S03]  /*17e0*/  @!P2 LOP3.LUT R5, R0, 0x7c, RZ, 0xc0, !PT ;  /* 0x0000007c0005a812 */ /* 0x000fc600078ec0ff */
[----:B------:R-:W-:-:S05]  /*17f0*/  LEA R4, R9, UR4, 0x8 ;  /* 0x0000000409047c11 */ /* 0x000fca000f8e40ff */
[----:B------:R-:W-:Y:S01]  /*1800*/  @!P2 IMAD.IADD R5, R4, 0x1, R5 ;  /* 0x000000010405a824 */ /* 0x000fe200078e0205 */
[----:B0-----:R0:W5:Y:S01]  /*1810*/  @!P2 LDG.E.CONSTANT R2, desc[UR6][R2.64+0x10] ;  /* 0x000010060202a981 */ /* 0x001162000c1e9900 */
[C---:B------:R-:W-:Y:S01]  /*1820*/  ISETP.GT.U32.AND P0, PT, R9.reuse, 0x21, PT ;  /* 0x000000210900780c */ /* 0x040fe20003f04070 */
[----:B------:R-:W-:Y:S01]  /*1830*/  BSSY.RECONVERGENT B0, `(.L_x_20) ;  /* 0x0000015000007945 */ /* 0x000fe20003800200 */
[----:B------:R-:W-:Y:S01]  /*1840*/  HFMA2 R0, -RZ, RZ, 0, 0 ;  /* 0x00000000ff007431 */ /* 0x000fe200000001ff */
[----:B------:R-:W-:Y:S01]  /*1850*/  ISETP.GT.U32.AND P1, PT, R9, 0x20, PT ;  /* 0x000000200900780c */ /* 0x000fe20003f24070 */
[----:B0-----:R0:W1:Y:S09]  /*1860*/  @!P2 LDS R3, [R5+0x200] ;  /* 0x000200000503a984 */ /* 0x0010720000000800 */
[----:B------:R-:W-:Y:S05]  /*1870*/  @P0 BRA `(.L_x_21) ;  /* 0x0000000000400947 */ /* 0x000fea0003800000 */
[----:B------:R-:W2:Y:S08]  /*1880*/  LDC.64 R6, c[0x0][0x388] ;  /* 0x0000e200ff067b82 */ /* 0x000eb00000000a00 */
[----:B------:R-:W4:Y:S01]  /*1890*/  LDC.64 R10, c[0x0][0x388] ;  /* 0x0000e200ff0a7b82 */ /* 0x000f220000000a00 */
[----:B--2---:R-:W2:Y:S04]  /*18a0*/  LDG.E.CONSTANT R7, desc[UR6][R6.64] ;  /* 0x0000000606077981 */ /* 0x004ea8000c1e9900 */
[----:B----4-:R-:W4:Y:S01]  /*18b0*/  LDG.E.CONSTANT R10, desc[UR6][R10.64+0x4] ;  /* 0x000004060a0a7981 */ /* 0x010f22000c1e9900 */
[----:B------:R-:W-:-:S02]  /*18c0*/  IMAD R0, R9, 0x2, R12 ;  /* 0x0000000209007824 */ /* 0x000fc400078e020c */
[----:B------:R-:W-:Y:S02]  /*18d0*/  IMAD R8, R9, 0x2, R12 ;  /* 0x0000000209087824 */ /* 0x000fe400078e020c */
[----:B------:R-:W-:-:S03]  /*18e0*/  IMAD.SHL.U32 R0, R0, 0x4, RZ ;  /* 0x0000000400007824 */ /* 0x000fc600078e00ff */
[----:B------:R-:W-:Y:S02]  /*18f0*/  LEA R8, R8, 0x4, 0x2 ;  /* 0x0000000408087811 */ /* 0x000fe400078e10ff */
[----:B0-----:R-:W-:Y:S02]  /*1900*/  LOP3.LUT R5, R0, 0x7c, RZ, 0xc0, !PT ;  /* 0x0000007c00057812 */ /* 0x001fe400078ec0ff */
[----:B------:R-:W-:Y:S02]  /*1910*/  LOP3.LUT R13, R8, 0x7c, RZ, 0xc0, !PT ;  /* 0x0000007c080d7812 */ /* 0x000fe400078ec0ff */
[----:B------:R-:W-:-:S03]  /*1920*/  IADD3 R5, PT, PT, R4, R5, RZ ;  /* 0x0000000504057210 */ /* 0x000fc60007ffe0ff */
[----:B------:R-:W-:Y:S02]  /*1930*/  IMAD.IADD R13, R4, 0x1, R13 ;  /* 0x00000001040d7824 */ /* 0x000fe400078e020d */
[----:B------:R-:W2:Y:S04]  /*1940*/  LDS R0, [R5] ;  /* 0x0000000005007984 */ /* 0x000ea80000000800 */
[----:B------:R-:W4:Y:S01]  /*1950*/  LDS R13, [R13+0x80] ;  /* 0x000080000d0d7984 */ /* 0x000f220000000800 */
[----:B--2---:R-:W-:-:S04]  /*1960*/  FFMA R0, R0, R7, RZ ;  /* 0x0000000700007223 */ /* 0x004fc800000000ff */
[----:B----4-:R-:W-:-:S07]  /*1970*/  FFMA R0, R13, R10, R0 ;  /* 0x0000000a0d007223 */ /* 0x010fce0000000000 */
.L_x_21:
[----:B------:R-:W-:Y:S05]  /*1980*/  BSYNC.RECONVERGENT B0 ;  /* 0x0000000000007941 */ /* 0x000fea0003800200 */
.L_x_20:
[----:B------:R-:W-:Y:S04]  /*1990*/  BSSY.RECONVERGENT B0, `(.L_x_22) ;  /* 0x0000012000007945 */ /* 0x000fe80003800200 */
[----:B------:R-:W-:Y:S05]  /*19a0*/  @P1 BRA `(.L_x_23) ;  /* 0x0000000000401947 */ /* 0x000fea0003800000 */
[----:B------:R-:W2:Y:S08]  /*19b0*/  LDC.64 R6, c[0x0][0x388] ;  /* 0x0000e200ff067b82 */ /* 0x000eb00000000a00 */
[----:B------:R-:W4:Y:S01]  /*19c0*/  LDC.64 R10, c[0x0][0x388] ;  /* 0x0000e200ff0a7b82 */ /* 0x000f220000000a00 */
[----:B--2---:R-:W2:Y:S04]  /*19d0*/  LDG.E.CONSTANT R6, desc[UR6][R6.64+0x8] ;  /* 0x0000080606067981 */ /* 0x004ea8000c1e9900 */
[----:B----4-:R-:W4:Y:S01]  /*19e0*/  LDG.E.CONSTANT R10, desc[UR6][R10.64+0xc] ;  /* 0x00000c060a0a7981 */ /* 0x010f22000c1e9900 */
[----:B0-----:R-:W-:-:S02]  /*19f0*/  IMAD R5, R9, 0x2, R12 ;  /* 0x0000000209057824 */ /* 0x001fc400078e020c */
[----:B------:R-:W-:-:S03]  /*1a00*/  IMAD R8, R9, 0x2, R12 ;  /* 0x0000000209087824 */ /* 0x000fc600078e020c */
[----:B------:R-:W-:Y:S02]  /*1a10*/  LEA R5, R5, 0x8, 0x2 ;  /* 0x0000000805057811 */ /* 0x000fe400078e10ff */
[----:B------:R-:W-:Y:S02]  /*1a20*/  LEA R8, R8, 0xc, 0x2 ;  /* 0x0000000c08087811 */ /* 0x000fe400078e10ff */
[----:B------:R-:W-:Y:S02]  /*1a30*/  LOP3.LUT R5, R5, 0x7c, RZ, 0xc0, !PT ;  /* 0x0000007c05057812 */ /* 0x000fe400078ec0ff */
[----:B------:R-:W-:Y:S02]  /*1a40*/  LOP3.LUT R13, R8, 0x7c, RZ, 0xc0, !PT ;  /* 0x0000007c080d7812 */ /* 0x000fe400078ec0ff */
[----:B------:R-:W-:-:S03]  /*1a50*/  IADD3 R5, PT, PT, R4, R5, RZ ;  /* 0x0000000504057210 */ /* 0x000fc60007ffe0ff */
[----:B------:R-:W-:-:S03]  /*1a60*/  IMAD.IADD R13, R4, 0x1, R13 ;  /* 0x00000001040d7824 */ /* 0x000fc600078e020d */
[----:B------:R-:W2:Y:S04]  /*1a70*/  LDS R5, [R5+0x100] ;  /* 0x0001000005057984 */ /* 0x000ea80000000800 */
[----:B------:R-:W4:Y:S01]  /*1a80*/  LDS R13, [R13+0x180] ;  /* 0x000180000d0d7984 */ /* 0x000f220000000800 */
[----:B--2---:R-:W-:-:S04]  /*1a90*/  FFMA R0, R5, R6, R0 ;  /* 0x0000000605007223 */ /* 0x004fc80000000000 */
[----:B----4-:R-:W-:-:S07]  /*1aa0*/  FFMA R0, R13, R10, R0 ;  /* 0x0000000a0d007223 */ /* 0x010fce0000000000 */
.L_x_23:
[----:B------:R-:W-:Y:S05]  /*1ab0*/  BSYNC.RECONVERGENT B0 ;  /* 0x0000000000007941 */ /* 0x000fea0003800200 */
.L_x_22:
[----:B------:R-:W2:Y:S01]  /*1ac0*/  LDCU UR4, c[0x0][0x3a4] ;  /* 0x00007480ff0477ac */ /* 0x000ea20008000800 */
[----:B0-----:R-:W0:Y:S01]  /*1ad0*/  LDC.64 R4, c[0x0][0x398] ;  /* 0x0000e600ff047b82 */ /* 0x001e220000000a00 */
[----:B------:R-:W-:Y:S02]  /*1ae0*/  IMAD.IADD R6, R21, 0x1, R9 ;  /* 0x0000000115067824 */ /* 0x000fe400078e0209 */
[----:B-1---5:R-:W-:Y:S01]  /*1af0*/  @!P2 FFMA R0, R3, R2, R0 ;  /* 0x000000020300a223 */ /* 0x022fe20000000000 */
[----:B--2---:R-:W-:-:S06]  /*1b00*/  UIADD3 UR4, UPT, UPT, UR4, -0x4, URZ ;  /* 0xfffffffc04047890 */ /* 0x004fcc000fffe0ff */
[----:B------:R-:W-:-:S04]  /*1b10*/  IMAD R23, R6, UR4, R23 ;  /* 0x0000000406177c24 */ /* 0x000fc8000f8e0217 */
[----:B0-----:R-:W-:-:S05]  /*1b20*/  IMAD.WIDE R2, R23, 0x4, R4 ;  /* 0x0000000417027825 */ /* 0x001fca00078e0204 */
[----:B------:R-:W-:Y:S01]  /*1b30*/  STG.E desc[UR6][R2.64], R0 ;  /* 0x0000000002007986 */ /* 0x000fe2000c101906 */
[----:B------:R-:W-:Y:S05]  /*1b40*/  EXIT ;  /* 0x000000000000794d */ /* 0x000fea0003800000 */
.L_x_24:
[----:B------:R-:W-:-:S00]  /*1b50*/  BRA `(.L_x_24) ;  /* 0xfffffffc00fc7947 */ /* 0x000fc0000383ffff */
[----:B------:R-:W-:-:S00]  /*1b60*/  NOP ;  /* 0x0000000000007918 */ /* 0x000fc00000000000 */
        /* <DEDUP_REMOVED lines=9> */
.L_x_25:


//--------------------- .nv.shared._Z16conv2D_separableILi2ELi2EEvPfPKfS2_S0_iii --------------------------
	.section	.nv.shared._Z16conv2D_separableILi2ELi2EEvPfPKfS2_S0_iii,"aw",@nobits
	.sectionflags	@""
	.align	4
.nv.shared._Z16conv2D_separableILi2ELi2EEvPfPKfS2_S0_iii:
	.zero		28224


//--------------------- .nv.shared.reserved.0     --------------------------
	.section	.nv.shared.reserved.0,"aw",@nobits
	.weak		__nv_reservedSMEM_offset_0_alias
	.size		__nv_reservedSMEM_offset_0_alias, 0, 64
	.other		__nv_reservedSMEM_offset_0_alias,@"STO_CUDA_RESERVED_SHARED STV_DEFAULT"
__nv_reservedSMEM_offset_0_alias:
	.zero		0
	.zero		64


//--------------------- .nv.constant0._Z16conv2D_separableILi2ELi2EEvPfPKfS2_S0_iii --------------------------
	.section	.nv.constant0._Z16conv2D_separableILi2ELi2EEvPfPKfS2_S0_iii,"a",@progbits
	.sectionflags	@""
	.align	4
.nv.constant0._Z16conv2D_separableILi2ELi2EEvPfPKfS2_S0_iii:
	.zero		940


//--------------------- SYMBOLS --------------------------

	.type		.nv.reservedSmem.offset0,@object
	.size		.nv.reservedSmem.offset0,0x4
	.type		.nv.reservedSmem.cap,@object
	.size		.nv.reservedSmem.cap,0x4
